	.target	sm_100

	.elftype	@"ET_EXEC"


//--------------------- .note.nv.tkinfo           --------------------------
	.section	.note.nv.tkinfo,"",@"SHT_NOTE"
	.sectionflags	@"SHF_NOTE_NV_TKINFO"
	.tkinfo
        /*0018*/ 	.word	0x00000081
        /*0030*/ 	.string	""
        /*0030*/ 	.string	"ptxas"
        /*0030*/ 	.string	"Cuda compilation tools, release 12.9, V12.9.86"
        /*0030*/ 	.string	"Build cuda_12.9.r12.9/compiler.36037853_0"
        /*0030*/ 	.string	"-regUsageLevel 10 -arch sm_100f -m 64 "



//--------------------- .note.nv.cuver            --------------------------
	.section	.note.nv.cuver,"",@"SHT_NOTE"
	.sectionflags	@"SHF_NOTE_NV_CUVER"
        /*0018*/ 	.short	0x0001
        /*001a*/ 	.short	0x0064
        /*001c*/ 	.short	0x0001
        /*001e*/ 	.short	0x0000
        /*0020*/ 	.short	0x0001
        /*0022*/ 	.short	0x0000


//--------------------- .nv.info                  --------------------------
	.section	.nv.info,"",@"SHT_CUDA_INFO"
	.align	4


	//----- nvinfo : EIATTR_REGCOUNT
	.align		4
        /*0000*/ 	.byte	0x04, 0x2f
        /*0002*/ 	.short	(.L_15 - .L_14)
	.align		4
.L_14:
        /*0004*/ 	.word	index@(_ZN9deep_gemm24sm100_fp8_gemm_1d1d_implILN4cute4UMMA5MajorE0ELS3_0ELj0ELj7168ELj2048ELj128ELj160ELj128ELj64ELj128ELj128ELj64ELj5ELj128ELj128ELj1ELb0ELj150ELNS_8GemmTypeE1ELb0EN7cutlass10bfloat16_tENS_16EpilogueIdentityEEEvPijjj14CUtensorMap_stS9_S9_S9_S9_)
        /*0008*/ 	.word	0x00000038


	//----- nvinfo : EIATTR_FRAME_SIZE
	.align		4
.L_15:
        /*000c*/ 	.byte	0x04, 0x11
        /*000e*/ 	.short	(.L_17 - .L_16)
	.align		4
.L_16:
        /*0010*/ 	.word	index@($__internal_3_$__cuda_sm20_div_u16)
        /*0014*/ 	.word	0x00000000


	//----- nvinfo : EIATTR_FRAME_SIZE
	.align		4
.L_17:
        /*0018*/ 	.byte	0x04, 0x11
        /*001a*/ 	.short	(.L_19 - .L_18)
	.align		4
.L_18:
        /*001c*/ 	.word	index@($__internal_2_$__cuda_sm10x_tcgen05_guardrail_trap_unallocated_columns_being_dealloced)
        /*0020*/ 	.word	0x00000000


	//----- nvinfo : EIATTR_FRAME_SIZE
	.align		4
.L_19:
        /*0024*/ 	.byte	0x04, 0x11
        /*0026*/ 	.short	(.L_21 - .L_20)
	.align		4
.L_20:
        /*0028*/ 	.word	index@($__internal_1_$__cuda_sm10x_tcgen05_guardrail_trap_phase_invalid_during_alloc)
        /*002c*/ 	.word	0x00000000


	//----- nvinfo : EIATTR_FRAME_SIZE
	.align		4
.L_21:
        /*0030*/ 	.byte	0x04, 0x11
        /*0032*/ 	.short	(.L_23 - .L_22)
	.align		4
.L_22:
        /*0034*/ 	.word	index@($__internal_0_$__cuda_sm10x_tcgen05_guardrail_trap_col_being_dealloced_not_returned_by_alloc)
        /*0038*/ 	.word	0x00000000


	//----- nvinfo : EIATTR_FRAME_SIZE
	.align		4
.L_23:
        /*003c*/ 	.byte	0x04, 0x11
        /*003e*/ 	.short	(.L_25 - .L_24)
	.align		4
.L_24:
        /*0040*/ 	.word	index@(_ZN9deep_gemm24sm100_fp8_gemm_1d1d_implILN4cute4UMMA5MajorE0ELS3_0ELj0ELj7168ELj2048ELj128ELj160ELj128ELj64ELj128ELj128ELj64ELj5ELj128ELj128ELj1ELb0ELj150ELNS_8GemmTypeE1ELb0EN7cutlass10bfloat16_tENS_16EpilogueIdentityEEEvPijjj14CUtensorMap_stS9_S9_S9_S9_)
        /*0044*/ 	.word	0x00000000


	//----- nvinfo : EIATTR_MIN_STACK_SIZE
	.align		4
.L_25:
        /*0048*/ 	.byte	0x04, 0x12
        /*004a*/ 	.short	(.L_27 - .L_26)
	.align		4
.L_26:
        /*004c*/ 	.word	index@(_ZN9deep_gemm24sm100_fp8_gemm_1d1d_implILN4cute4UMMA5MajorE0ELS3_0ELj0ELj7168ELj2048ELj128ELj160ELj128ELj64ELj128ELj128ELj64ELj5ELj128ELj128ELj1ELb0ELj150ELNS_8GemmTypeE1ELb0EN7cutlass10bfloat16_tENS_16EpilogueIdentityEEEvPijjj14CUtensorMap_stS9_S9_S9_S9_)
        /*0050*/ 	.word	0x00000000
.L_27:


//--------------------- .nv.info._ZN9deep_gemm24sm100_fp8_gemm_1d1d_implILN4cute4UMMA5MajorE0ELS3_0ELj0ELj7168ELj2048ELj128ELj160ELj128ELj64ELj128ELj128ELj64ELj5ELj128ELj128ELj1ELb0ELj150ELNS_8GemmTypeE1ELb0EN7cutlass10bfloat16_tENS_16EpilogueIdentityEEEvPijjj14CUtensorMap_stS9_S9_S9_S9_ --------------------------
	.section	.nv.info._ZN9deep_gemm24sm100_fp8_gemm_1d1d_implILN4cute4UMMA5MajorE0ELS3_0ELj0ELj7168ELj2048ELj128ELj160ELj128ELj64ELj128ELj128ELj64ELj5ELj128ELj128ELj1ELb0ELj150ELNS_8GemmTypeE1ELb0EN7cutlass10bfloat16_tENS_16EpilogueIdentityEEEvPijjj14CUtensorMap_stS9_S9_S9_S9_,"",@"SHT_CUDA_INFO"
	.sectionflags	@""
	.align	4


	//----- nvinfo : EIATTR_CUDA_API_VERSION
	.align		4
        /*0000*/ 	.byte	0x04, 0x37
        /*0002*/ 	.short	(.L_29 - .L_28)
.L_28:
        /*0004*/ 	.word	0x00000081


	//----- nvinfo : EIATTR_KPARAM_INFO
	.align		4
.L_29:
        /*0008*/ 	.byte	0x04, 0x17
        /*000a*/ 	.short	(.L_31 - .L_30)
.L_30:
        /*000c*/ 	.word	0x00000000
        /*0010*/ 	.short	0x0008
        /*0012*/ 	.short	0x0240
        /*0014*/ 	.byte	0x00, 0xf0, 0x01, 0x02


	//----- nvinfo : EIATTR_KPARAM_INFO
	.align		4
.L_31:
        /*0018*/ 	.byte	0x04, 0x17
        /*001a*/ 	.short	(.L_33 - .L_32)
.L_32:
        /*001c*/ 	.word	0x00000000
        /*0020*/ 	.short	0x0007
        /*0022*/ 	.short	0x01c0
        /*0024*/ 	.byte	0x00, 0xf0, 0x01, 0x02


	//----- nvinfo : EIATTR_KPARAM_INFO
	.align		4
.L_33:
        /*0028*/ 	.byte	0x04, 0x17
        /*002a*/ 	.short	(.L_35 - .L_34)
.L_34:
        /*002c*/ 	.word	0x00000000
        /*0030*/ 	.short	0x0006
        /*0032*/ 	.short	0x0140
        /*0034*/ 	.byte	0x00, 0xf0, 0x01, 0x02


	//----- nvinfo : EIATTR_KPARAM_INFO
	.align		4
.L_35:
        /*0038*/ 	.byte	0x04, 0x17
        /*003a*/ 	.short	(.L_37 - .L_36)
.L_36:
        /*003c*/ 	.word	0x00000000
        /*0040*/ 	.short	0x0005
        /*0042*/ 	.short	0x00c0
        /*0044*/ 	.byte	0x00, 0xf0, 0x01, 0x02


	//----- nvinfo : EIATTR_KPARAM_INFO
	.align		4
.L_37:
        /*0048*/ 	.byte	0x04, 0x17
        /*004a*/ 	.short	(.L_39 - .L_38)
.L_38:
        /*004c*/ 	.word	0x00000000
        /*0050*/ 	.short	0x0004
        /*0052*/ 	.short	0x0040
        /*0054*/ 	.byte	0x00, 0xf0, 0x01, 0x02


	//----- nvinfo : EIATTR_KPARAM_INFO
	.align		4
.L_39:
        /*0058*/ 	.byte	0x04, 0x17
        /*005a*/ 	.short	(.L_41 - .L_40)
.L_40:
        /*005c*/ 	.word	0x00000000
        /*0060*/ 	.short	0x0003
        /*0062*/ 	.short	0x0010
        /*0064*/ 	.byte	0x00, 0xf0, 0x11, 0x00


	//----- nvinfo : EIATTR_KPARAM_INFO
	.align		4
.L_41:
        /*0068*/ 	.byte	0x04, 0x17
        /*006a*/ 	.short	(.L_43 - .L_42)
.L_42:
        /*006c*/ 	.word	0x00000000
        /*0070*/ 	.short	0x0002
        /*0072*/ 	.short	0x000c
        /*0074*/ 	.byte	0x00, 0xf0, 0x11, 0x00


	//----- nvinfo : EIATTR_KPARAM_INFO
	.align		4
.L_43:
        /*0078*/ 	.byte	0x04, 0x17
        /*007a*/ 	.short	(.L_45 - .L_44)
.L_44:
        /*007c*/ 	.word	0x00000000
        /*0080*/ 	.short	0x0001
        /*0082*/ 	.short	0x0008
        /*0084*/ 	.byte	0x00, 0xf0, 0x11, 0x00


	//----- nvinfo : EIATTR_KPARAM_INFO
	.align		4
.L_45:
        /*0088*/ 	.byte	0x04, 0x17
        /*008a*/ 	.short	(.L_47 - .L_46)
.L_46:
        /*008c*/ 	.word	0x00000000
        /*0090*/ 	.short	0x0000
        /*0092*/ 	.short	0x0000
        /*0094*/ 	.byte	0x00, 0xf5, 0x21, 0x00


	//----- nvinfo : EIATTR_AT_ENTRY_FRAGMENTS
	.align		4
.L_47:
        /*0098*/ 	.byte	0x04, 0x4f
        /*009a*/ 	.short	(.L_49 - .L_48)


	//   ....[0]....
.L_48:
        /*009c*/ 	.word	0x00000004


	//----- nvinfo : EIATTR_RESERVED_SMEM_USED
	.align		4
.L_49:
        /*00a0*/ 	.byte	0x01, 0x41
	.zero		2


	//----- nvinfo : EIATTR_SPARSE_MMA_MASK
	.align		4
        /*00a4*/ 	.byte	0x03, 0x50
        /*00a6*/ 	.short	0x0000


	//----- nvinfo : EIATTR_TCGEN05_1CTA_USED
	.align		4
        /*00a8*/ 	.byte	0x01, 0x51
	.zero		2


	//----- nvinfo : EIATTR_MAXREG_COUNT
	.align		4
        /*00ac*/ 	.byte	0x03, 0x1b
        /*00ae*/ 	.short	0x00ff


	//----- nvinfo : EIATTR_NUM_BARRIERS
	.align		4
        /*00b0*/ 	.byte	0x02, 0x4c
        /*00b2*/ 	.byte	0x09
	.zero		1


	//----- nvinfo : EIATTR_INT_WARP_WIDE_INSTR_OFFSETS
	.align		4
        /*00b4*/ 	.byte	0x04, 0x31
        /*00b6*/ 	.short	(.L_51 - .L_50)


	//   ....[0]....
.L_50:
        /*00b8*/ 	.word	0x00005a50


	//   ....[1]....
        /*00bc*/ 	.word	0x00005a70


	//----- nvinfo : EIATTR_COOP_GROUP_MASK_REGIDS
	.align		4
.L_51:
        /*00c0*/ 	.byte	0x04, 0x29
        /*00c2*/ 	.short	(.L_53 - .L_52)


	//   ....[0]....
.L_52:
        /*00c4*/ 	.word	0xffffffff


	//   ....[1]....
        /*00c8*/ 	.word	0xffffffff


	//   ....[2]....
        /*00cc*/ 	.word	0xffffffff


	//   ....[3]....
        /*00d0*/ 	.word	0xffffffff


	//   ....[4]....
        /*00d4*/ 	.word	0xffffffff


	//   ....[5]....
        /*00d8*/ 	.word	0xffffffff


	//   ....[6]....
        /*00dc*/ 	.word	0xffffffff


	//   ....[7]....
        /*00e0*/ 	.word	0xffffffff


	//   ....[8]....
        /*00e4*/ 	.word	0xffffffff


	//   ....[9]....
        /*00e8*/ 	.word	0xffffffff


	//   ....[10]....
        /*00ec*/ 	.word	0xffffffff


	//   ....[11]....
        /*00f0*/ 	.word	0xffffffff


	//   ....[12]....
        /*00f4*/ 	.word	0xffffffff


	//   ....[13]....
        /*00f8*/ 	.word	0xffffffff


	//----- nvinfo : EIATTR_COOP_GROUP_INSTR_OFFSETS
	.align		4
.L_53:
        /*00fc*/ 	.byte	0x04, 0x28
        /*00fe*/ 	.short	(.L_55 - .L_54)


	//   ....[0]....
.L_54:
        /*0100*/ 	.word	0x00000030


	//   ....[1]....
        /*0104*/ 	.word	0x000004a0


	//   ....[2]....
        /*0108*/ 	.word	0x00000760


	//   ....[3]....
        /*010c*/ 	.word	0x00000ba0


	//   ....[4]....
        /*0110*/ 	.word	0x00000c50


	//   ....[5]....
        /*0114*/ 	.word	0x00000d00


	//   ....[6]....
        /*0118*/ 	.word	0x00001320


	//   ....[7]....
        /*011c*/ 	.word	0x00001340


	//   ....[8]....
        /*0120*/ 	.word	0x00001360


	//   ....[9]....
        /*0124*/ 	.word	0x000015b0


	//   ....[10]....
        /*0128*/ 	.word	0x000015e0


	//   ....[11]....
        /*012c*/ 	.word	0x00001600


	//   ....[12]....
        /*0130*/ 	.word	0x00005970


	//   ....[13]....
        /*0134*/ 	.word	0x00005b30


	//----- nvinfo : EIATTR_VRC_CTA_INIT_COUNT
	.align		4
.L_55:
        /*0138*/ 	.byte	0x02, 0x4a
        /*013a*/ 	.byte	0x80
	.zero		1


	//----- nvinfo : EIATTR_MBARRIER_INSTR_OFFSETS
	.align		4
        /*013c*/ 	.byte	0x04, 0x39
        /*013e*/ 	.short	(.L_57 - .L_56)


	//   ....[0]....
.L_56:
        /*0140*/ 	.word	0x00000330
        /*0144*/ 	.word	0x000000ff
        /*0148*/ 	.word	0x00032e00
        /*014c*/ 	.short	0x0100
        /*014e*/ 	.byte	0x05
	.zero		1


	//   ....[1]....
        /*0150*/ 	.word	0x00000340
        /*0154*/ 	.word	0x000000ff
        /*0158*/ 	.word	0x00032e28
        /*015c*/ 	.short	0x0100
        /*015e*/ 	.byte	0x05
	.zero		1


	//   ....[2]....
        /*0160*/ 	.word	0x00000350
        /*0164*/ 	.word	0x000000ff
        /*0168*/ 	.word	0x00032e50
        /*016c*/ 	.short	0x0100
        /*016e*/ 	.byte	0x05
	.zero		1


	//   ....[3]....
        /*0170*/ 	.word	0x00000360
        /*0174*/ 	.word	0x000000ff
        /*0178*/ 	.word	0x00032e08
        /*017c*/ 	.short	0x0100
        /*017e*/ 	.byte	0x05
	.zero		1


	//   ....[4]....
        /*0180*/ 	.word	0x00000370
        /*0184*/ 	.word	0x000000ff
        /*0188*/ 	.word	0x00032e30
        /*018c*/ 	.short	0x0100
        /*018e*/ 	.byte	0x05
	.zero		1


	//   ....[5]....
        /*0190*/ 	.word	0x00000380
        /*0194*/ 	.word	0x000000ff
        /*0198*/ 	.word	0x00032e58
        /*019c*/ 	.short	0x0100
        /*019e*/ 	.byte	0x05
	.zero		1


	//   ....[6]....
        /*01a0*/ 	.word	0x00000390
        /*01a4*/ 	.word	0x000000ff
        /*01a8*/ 	.word	0x00032e10
        /*01ac*/ 	.short	0x0100
        /*01ae*/ 	.byte	0x05
	.zero		1


	//   ....[7]....
        /*01b0*/ 	.word	0x000003a0
        /*01b4*/ 	.word	0x000000ff
        /*01b8*/ 	.word	0x00032e38
        /*01bc*/ 	.short	0x0100
        /*01be*/ 	.byte	0x05
	.zero		1


	//   ....[8]....
        /*01c0*/ 	.word	0x000003b0
        /*01c4*/ 	.word	0x000000ff
        /*01c8*/ 	.word	0x00032e60
        /*01cc*/ 	.short	0x0100
        /*01ce*/ 	.byte	0x05
	.zero		1


	//   ....[9]....
        /*01d0*/ 	.word	0x000003c0
        /*01d4*/ 	.word	0x000000ff
        /*01d8*/ 	.word	0x00032e18
        /*01dc*/ 	.short	0x0100
        /*01de*/ 	.byte	0x05
	.zero		1


	//   ....[10]....
        /*01e0*/ 	.word	0x000003d0
        /*01e4*/ 	.word	0x000000ff
        /*01e8*/ 	.word	0x00032e40
        /*01ec*/ 	.short	0x0100
        /*01ee*/ 	.byte	0x05
	.zero		1


	//   ....[11]....
        /*01f0*/ 	.word	0x000003e0
        /*01f4*/ 	.word	0x000000ff
        /*01f8*/ 	.word	0x00032e68
        /*01fc*/ 	.short	0x0100
        /*01fe*/ 	.byte	0x05
	.zero		1


	//   ....[12]....
        /*0200*/ 	.word	0x000003f0
        /*0204*/ 	.word	0x000000ff
        /*0208*/ 	.word	0x00032e20
        /*020c*/ 	.short	0x0100
        /*020e*/ 	.byte	0x05
	.zero		1


	//   ....[13]....
        /*0210*/ 	.word	0x00000400
        /*0214*/ 	.word	0x000000ff
        /*0218*/ 	.word	0x00032e48
        /*021c*/ 	.short	0x0100
        /*021e*/ 	.byte	0x05
	.zero		1


	//   ....[14]....
        /*0220*/ 	.word	0x00000410
        /*0224*/ 	.word	0x000000ff
        /*0228*/ 	.word	0x00032e70
        /*022c*/ 	.short	0x0100
        /*022e*/ 	.byte	0x05
	.zero		1


	//   ....[15]....
        /*0230*/ 	.word	0x00000420
        /*0234*/ 	.word	0x000000ff
        /*0238*/ 	.word	0x00032e78
        /*023c*/ 	.short	0x0100
        /*023e*/ 	.byte	0x05
	.zero		1


	//   ....[16]....
        /*0240*/ 	.word	0x00000430
        /*0244*/ 	.word	0x000000ff
        /*0248*/ 	.word	0x00032e88
        /*024c*/ 	.short	0x0100
        /*024e*/ 	.byte	0x05
	.zero		1


	//   ....[17]....
        /*0250*/ 	.word	0x00000440
        /*0254*/ 	.word	0x000000ff
        /*0258*/ 	.word	0x00032e80
        /*025c*/ 	.short	0x0100
        /*025e*/ 	.byte	0x05
	.zero		1


	//   ....[18]....
        /*0260*/ 	.word	0x00000450
        /*0264*/ 	.word	0x000000ff
        /*0268*/ 	.word	0x00032e90
        /*026c*/ 	.short	0x0100
        /*026e*/ 	.byte	0x05
	.zero		1


	//   ....[19]....
        /*0270*/ 	.word	0x00000a50
        /*0274*/ 	.word	0x00000002
        /*0278*/ 	.word	0x00032e00
        /*027c*/ 	.short	0x010a
        /*027e*/ 	.byte	0xff
	.zero		1


	//   ....[20]....
        /*0280*/ 	.word	0x00000de0
        /*0284*/ 	.word	0x00000002
        /*0288*/ 	.word	0x00000000
        /*028c*/ 	.short	0x0101
        /*028e*/ 	.byte	0xff
	.zero		1


	//   ....[21]....
        /*0290*/ 	.word	0x00001110
        /*0294*/ 	.word	0x00000000
        /*0298*/ 	.word	0x00032e88
        /*029c*/ 	.short	0x010a
        /*029e*/ 	.byte	0x08
	.zero		1


	//   ....[22]....
        /*02a0*/ 	.word	0x000011b0
        /*02a4*/ 	.word	0x000000ff
        /*02a8*/ 	.word	0x00032e50
        /*02ac*/ 	.short	0x010a
        /*02ae*/ 	.byte	0x0d
	.zero		1


	//   ....[23]....
        /*02b0*/ 	.word	0x00001580
        /*02b4*/ 	.word	0x000000ff
        /*02b8*/ 	.word	0x00032e50
        /*02bc*/ 	.short	0x010a
        /*02be*/ 	.byte	0x09
	.zero		1


	//   ....[24]....
        /*02c0*/ 	.word	0x00001ba0
        /*02c4*/ 	.word	0x00000022
        /*02c8*/ 	.word	0x00000028
        /*02cc*/ 	.short	0x010a
        /*02ce*/ 	.byte	0xff
	.zero		1


	//   ....[25]....
        /*02d0*/ 	.word	0x000020d0
        /*02d4*/ 	.word	0x00000023
        /*02d8*/ 	.word	0x00000028
        /*02dc*/ 	.short	0x010a
        /*02de*/ 	.byte	0xff
	.zero		1


	//   ....[26]....
        /*02e0*/ 	.word	0x000022f0
        /*02e4*/ 	.word	0x0000000d
        /*02e8*/ 	.word	0x00000028
        /*02ec*/ 	.short	0x010a
        /*02ee*/ 	.byte	0xff
	.zero		1


	//   ....[27]....
        /*02f0*/ 	.word	0x000024e0
        /*02f4*/ 	.word	0x00000009
        /*02f8*/ 	.word	0x00000028
        /*02fc*/ 	.short	0x010a
        /*02fe*/ 	.byte	0xff
	.zero		1


	//   ....[28]....
        /*0300*/ 	.word	0x000026c0
        /*0304*/ 	.word	0x00000022
        /*0308*/ 	.word	0x00000028
        /*030c*/ 	.short	0x010a
        /*030e*/ 	.byte	0xff
	.zero		1


	//   ....[29]....
        /*0310*/ 	.word	0x00002a20
        /*0314*/ 	.word	0x00000009
        /*0318*/ 	.word	0x00000028
        /*031c*/ 	.short	0x010a
        /*031e*/ 	.byte	0xff
	.zero		1


	//   ....[30]....
        /*0320*/ 	.word	0x00002c10
        /*0324*/ 	.word	0x0000000d
        /*0328*/ 	.word	0x00000028
        /*032c*/ 	.short	0x010a
        /*032e*/ 	.byte	0xff
	.zero		1


	//   ....[31]....
        /*0330*/ 	.word	0x00002e10
        /*0334*/ 	.word	0x00000009
        /*0338*/ 	.word	0x00000028
        /*033c*/ 	.short	0x010a
        /*033e*/ 	.byte	0xff
	.zero		1


	//   ....[32]....
        /*0340*/ 	.word	0x00002ff0
        /*0344*/ 	.word	0x00000022
        /*0348*/ 	.word	0x00000028
        /*034c*/ 	.short	0x010a
        /*034e*/ 	.byte	0xff
	.zero		1


	//   ....[33]....
        /*0350*/ 	.word	0x00003350
        /*0354*/ 	.word	0x00000009
        /*0358*/ 	.word	0x00000028
        /*035c*/ 	.short	0x010a
        /*035e*/ 	.byte	0xff
	.zero		1


	//   ....[34]....
        /*0360*/ 	.word	0x00003540
        /*0364*/ 	.word	0x0000000d
        /*0368*/ 	.word	0x00000028
        /*036c*/ 	.short	0x010a
        /*036e*/ 	.byte	0xff
	.zero		1


	//   ....[35]....
        /*0370*/ 	.word	0x00003740
        /*0374*/ 	.word	0x00000009
        /*0378*/ 	.word	0x00000028
        /*037c*/ 	.short	0x010a
        /*037e*/ 	.byte	0xff
	.zero		1


	//   ....[36]....
        /*0380*/ 	.word	0x00003920
        /*0384*/ 	.word	0x0000000c
        /*0388*/ 	.word	0x00000028
        /*038c*/ 	.short	0x010a
        /*038e*/ 	.byte	0xff
	.zero		1


	//   ....[37]....
        /*0390*/ 	.word	0x00003c70
        /*0394*/ 	.word	0x0000001f
        /*0398*/ 	.word	0x00000028
        /*039c*/ 	.short	0x010a
        /*039e*/ 	.byte	0xff
	.zero		1


	//   ....[38]....
        /*03a0*/ 	.word	0x00003e80
        /*03a4*/ 	.word	0x00000007
        /*03a8*/ 	.word	0x00000028
        /*03ac*/ 	.short	0x010a
        /*03ae*/ 	.byte	0xff
	.zero		1


	//   ....[39]....
        /*03b0*/ 	.word	0x00004040
        /*03b4*/ 	.word	0x00000003
        /*03b8*/ 	.word	0x00000028
        /*03bc*/ 	.short	0x010a
        /*03be*/ 	.byte	0xff
	.zero		1


	//   ....[40]....
        /*03c0*/ 	.word	0x00004600
        /*03c4*/ 	.word	0x00000003
        /*03c8*/ 	.word	0x00032e78
        /*03cc*/ 	.short	0x010a
        /*03ce*/ 	.byte	0xff
	.zero		1


	//   ....[41]....
        /*03d0*/ 	.word	0x000057f0
        /*03d4*/ 	.word	0x00000003
        /*03d8*/ 	.word	0x00000000
        /*03dc*/ 	.short	0x0101
        /*03de*/ 	.byte	0xff
	.zero		1


	//   ....[42]....
        /*03e0*/ 	.word	0x00005b60
        /*03e4*/ 	.word	0x00000002
        /*03e8*/ 	.word	0x00032e00
        /*03ec*/ 	.short	0x010a
        /*03ee*/ 	.byte	0xff
	.zero		1


	//   ....[43]....
        /*03f0*/ 	.word	0x00005be0
        /*03f4*/ 	.word	0x00000000
        /*03f8*/ 	.word	0x00032e88
        /*03fc*/ 	.short	0x010a
        /*03fe*/ 	.byte	0xff
	.zero		1


	//   ....[44]....
        /*0400*/ 	.word	0x00005c50
        /*0404*/ 	.word	0x00000002
        /*0408*/ 	.word	0x00032e50
        /*040c*/ 	.short	0x010a
        /*040e*/ 	.byte	0xff
	.zero		1


	//   ....[45]....
        /*0410*/ 	.word	0x00005cc0
        /*0414*/ 	.word	0x00000000
        /*0418*/ 	.word	0x00032e50
        /*041c*/ 	.short	0x010a
        /*041e*/ 	.byte	0xff
	.zero		1


	//   ....[46]....
        /*0420*/ 	.word	0x00005d30
        /*0424*/ 	.word	0x00000022
        /*0428*/ 	.word	0x00000028
        /*042c*/ 	.short	0x010a
        /*042e*/ 	.byte	0xff
	.zero		1


	//   ....[47]....
        /*0430*/ 	.word	0x00005d90
        /*0434*/ 	.word	0x00000023
        /*0438*/ 	.word	0x00000028
        /*043c*/ 	.short	0x010a
        /*043e*/ 	.byte	0xff
	.zero		1


	//   ....[48]....
        /*0440*/ 	.word	0x00005df0
        /*0444*/ 	.word	0x0000000d
        /*0448*/ 	.word	0x00000028
        /*044c*/ 	.short	0x010a
        /*044e*/ 	.byte	0xff
	.zero		1


	//   ....[49]....
        /*0450*/ 	.word	0x00005e50
        /*0454*/ 	.word	0x00000009
        /*0458*/ 	.word	0x00000028
        /*045c*/ 	.short	0x010a
        /*045e*/ 	.byte	0xff
	.zero		1


	//   ....[50]....
        /*0460*/ 	.word	0x00005ec0
        /*0464*/ 	.word	0x00000022
        /*0468*/ 	.word	0x00000028
        /*046c*/ 	.short	0x010a
        /*046e*/ 	.byte	0xff
	.zero		1


	//   ....[51]....
        /*0470*/ 	.word	0x00005f20
        /*0474*/ 	.word	0x00000009
        /*0478*/ 	.word	0x00000028
        /*047c*/ 	.short	0x010a
        /*047e*/ 	.byte	0xff
	.zero		1


	//   ....[52]....
        /*0480*/ 	.word	0x00005f80
        /*0484*/ 	.word	0x0000000d
        /*0488*/ 	.word	0x00000028
        /*048c*/ 	.short	0x010a
        /*048e*/ 	.byte	0xff
	.zero		1


	//   ....[53]....
        /*0490*/ 	.word	0x00005fe0
        /*0494*/ 	.word	0x00000009
        /*0498*/ 	.word	0x00000028
        /*049c*/ 	.short	0x010a
        /*049e*/ 	.byte	0xff
	.zero		1


	//   ....[54]....
        /*04a0*/ 	.word	0x00006050
        /*04a4*/ 	.word	0x00000022
        /*04a8*/ 	.word	0x00000028
        /*04ac*/ 	.short	0x010a
        /*04ae*/ 	.byte	0xff
	.zero		1


	//   ....[55]....
        /*04b0*/ 	.word	0x000060b0
        /*04b4*/ 	.word	0x00000009
        /*04b8*/ 	.word	0x00000028
        /*04bc*/ 	.short	0x010a
        /*04be*/ 	.byte	0xff
	.zero		1


	//   ....[56]....
        /*04c0*/ 	.word	0x00006110
        /*04c4*/ 	.word	0x0000000d
        /*04c8*/ 	.word	0x00000028
        /*04cc*/ 	.short	0x010a
        /*04ce*/ 	.byte	0xff
	.zero		1


	//   ....[57]....
        /*04d0*/ 	.word	0x00006170
        /*04d4*/ 	.word	0x00000009
        /*04d8*/ 	.word	0x00000028
        /*04dc*/ 	.short	0x010a
        /*04de*/ 	.byte	0xff
	.zero		1


	//   ....[58]....
        /*04e0*/ 	.word	0x000061e0
        /*04e4*/ 	.word	0x0000000c
        /*04e8*/ 	.word	0x00000028
        /*04ec*/ 	.short	0x010a
        /*04ee*/ 	.byte	0xff
	.zero		1


	//   ....[59]....
        /*04f0*/ 	.word	0x00006250
        /*04f4*/ 	.word	0x0000001f
        /*04f8*/ 	.word	0x00000028
        /*04fc*/ 	.short	0x010a
        /*04fe*/ 	.byte	0xff
	.zero		1


	//   ....[60]....
        /*0500*/ 	.word	0x000062c0
        /*0504*/ 	.word	0x00000007
        /*0508*/ 	.word	0x00000028
        /*050c*/ 	.short	0x010a
        /*050e*/ 	.byte	0xff
	.zero		1


	//   ....[61]....
        /*0510*/ 	.word	0x00006330
        /*0514*/ 	.word	0x00000003
        /*0518*/ 	.word	0x00000028
        /*051c*/ 	.short	0x010a
        /*051e*/ 	.byte	0xff
	.zero		1


	//   ....[62]....
        /*0520*/ 	.word	0x00006390
        /*0524*/ 	.word	0x00000003
        /*0528*/ 	.word	0x00032e78
        /*052c*/ 	.short	0x010a
        /*052e*/ 	.byte	0xff
	.zero		1


	//----- nvinfo : EIATTR_NUM_MBARRIERS
	.align		4
.L_57:
        /*0530*/ 	.byte	0x03, 0x38
        /*0532*/ 	.short	0x0013


	//----- nvinfo : EIATTR_EXIT_INSTR_OFFSETS
	.align		4
        /*0534*/ 	.byte	0x04, 0x1c
        /*0536*/ 	.short	(.L_59 - .L_58)


	//   ....[0]....
.L_58:
        /*0538*/ 	.word	0x00000860


	//   ....[1]....
        /*053c*/ 	.word	0x00000e40


	//   ....[2]....
        /*0540*/ 	.word	0x00000f20


	//   ....[3]....
        /*0544*/ 	.word	0x00001900


	//   ....[4]....
        /*0548*/ 	.word	0x00001970


	//   ....[5]....
        /*054c*/ 	.word	0x00004210


	//   ....[6]....
        /*0550*/ 	.word	0x00004270


	//   ....[7]....
        /*0554*/ 	.word	0x00005950


	//   ....[8]....
        /*0558*/ 	.word	0x00005b40


	//----- nvinfo : EIATTR_MAX_THREADS
	.align		4
.L_59:
        /*055c*/ 	.byte	0x04, 0x05
        /*055e*/ 	.short	(.L_61 - .L_60)
.L_60:
        /*0560*/ 	.word	0x00000100
        /*0564*/ 	.word	0x00000001
        /*0568*/ 	.word	0x00000001


	//----- nvinfo : EIATTR_CRS_STACK_SIZE
	.align		4
.L_61:
        /*056c*/ 	.byte	0x04, 0x1e
        /*056e*/ 	.short	(.L_63 - .L_62)
.L_62:
        /*0570*/ 	.word	0x00000000


	//----- nvinfo : EIATTR_CBANK_PARAM_SIZE
	.align		4
.L_63:
        /*0574*/ 	.byte	0x03, 0x19
        /*0576*/ 	.short	0x02c0


	//----- nvinfo : EIATTR_PARAM_CBANK
	.align		4
        /*0578*/ 	.byte	0x04, 0x0a
        /*057a*/ 	.short	(.L_65 - .L_64)
	.align		4
.L_64:
        /*057c*/ 	.word	index@(.nv.constant0._ZN9deep_gemm24sm100_fp8_gemm_1d1d_implILN4cute4UMMA5MajorE0ELS3_0ELj0ELj7168ELj2048ELj128ELj160ELj128ELj64ELj128ELj128ELj64ELj5ELj128ELj128ELj1ELb0ELj150ELNS_8GemmTypeE1ELb0EN7cutlass10bfloat16_tENS_16EpilogueIdentityEEEvPijjj14CUtensorMap_stS9_S9_S9_S9_)
        /*0580*/ 	.short	0x0380
        /*0582*/ 	.short	0x02c0


	//----- nvinfo : EIATTR_SW_WAR
	.align		4
.L_65:
        /*0584*/ 	.byte	0x04, 0x36
        /*0586*/ 	.short	(.L_67 - .L_66)
.L_66:
        /*0588*/ 	.word	0x00000008
.L_67:


//--------------------- .nv.compat                --------------------------
	.section	.nv.compat,"",@"SHT_CUDA_COMPAT_INFO"
	.align	4
        /*0000*/ 	.byte	0x02, 0x02, 0x02, 0x00, 0x02, 0x05, 0x05, 0x00, 0x02, 0x03, 0x01, 0x00, 0x02, 0x06, 0x01, 0x00


//--------------------- .nv.callgraph             --------------------------
	.section	.nv.callgraph,"",@"SHT_CUDA_CALLGRAPH"
	.align	4
	.sectionentsize	8
	.align		4
        /*0000*/ 	.word	0x00000000
	.align		4
        /*0004*/ 	.word	0xffffffff
	.align		4
        /*0008*/ 	.word	0x00000000
	.align		4
        /*000c*/ 	.word	0xfffffffe
	.align		4
        /*0010*/ 	.word	0x00000000
	.align		4
        /*0014*/ 	.word	0xfffffffd
	.align		4
        /*0018*/ 	.word	0x00000000
	.align		4
        /*001c*/ 	.word	0xfffffffc


//--------------------- .nv.constant4             --------------------------
	.section	.nv.constant4,"a",@progbits
	.align	8
	.align		8
.nv.constant4:
        /*0000*/ 	.dword	_ZN47_INTERNAL_25209948_9_kernel_cu_63056b56_28928644cuda3std3__45__cpo5beginE
	.align		8
        /*0008*/ 	.dword	_ZN47_INTERNAL_25209948_9_kernel_cu_63056b56_28928644cuda3std3__45__cpo3endE
	.align		8
        /*0010*/ 	.dword	_ZN47_INTERNAL_25209948_9_kernel_cu_63056b56_28928644cuda3std3__45__cpo6cbeginE
	.align		8
        /*0018*/ 	.dword	_ZN47_INTERNAL_25209948_9_kernel_cu_63056b56_28928644cuda3std3__45__cpo4cendE
	.align		8
        /*0020*/ 	.dword	_ZN47_INTERNAL_25209948_9_kernel_cu_63056b56_28928644cuda3std3__449_GLOBAL__N__25209948_9_kernel_cu_63056b56_28928646ignoreE
	.align		8
        /*0028*/ 	.dword	_ZN47_INTERNAL_25209948_9_kernel_cu_63056b56_28928644cuda3std3__419piecewise_constructE
	.align		8
        /*0030*/ 	.dword	_ZN47_INTERNAL_25209948_9_kernel_cu_63056b56_28928644cuda3std3__48in_placeE
	.align		8
        /*0038*/ 	.dword	_ZN47_INTERNAL_25209948_9_kernel_cu_63056b56_28928644cuda3std6ranges3__45__cpo4swapE
	.align		8
        /*0040*/ 	.dword	_ZN47_INTERNAL_25209948_9_kernel_cu_63056b56_28928644cuda3std6ranges3__45__cpo9iter_moveE
	.align		8
        /*0048*/ 	.dword	_ZN47_INTERNAL_25209948_9_kernel_cu_63056b56_28928644cute7productE
	.align		8
        /*0050*/ 	.dword	_ZN47_INTERNAL_25209948_9_kernel_cu_63056b56_28928644cute1_E


//--------------------- .text._ZN9deep_gemm24sm100_fp8_gemm_1d1d_implILN4cute4UMMA5MajorE0ELS3_0ELj0ELj7168ELj2048ELj128ELj160ELj128ELj64ELj128ELj128ELj64ELj5ELj128ELj128ELj1ELb0ELj150ELNS_8GemmTypeE1ELb0EN7cutlass10bfloat16_tENS_16EpilogueIdentityEEEvPijjj14CUtensorMap_stS9_S9_S9_S9_ --------------------------
	.section	.text._ZN9deep_gemm24sm100_fp8_gemm_1d1d_implILN4cute4UMMA5MajorE0ELS3_0ELj0ELj7168ELj2048ELj128ELj160ELj128ELj64ELj128ELj128ELj64ELj5ELj128ELj128ELj1ELb0ELj150ELNS_8GemmTypeE1ELb0EN7cutlass10bfloat16_tENS_16EpilogueIdentityEEEvPijjj14CUtensorMap_stS9_S9_S9_S9_,"ax",@progbits
	.align	128
        .global         _ZN9deep_gemm24sm100_fp8_gemm_1d1d_implILN4cute4UMMA5MajorE0ELS3_0ELj0ELj7168ELj2048ELj128ELj160ELj128ELj64ELj128ELj128ELj64ELj5ELj128ELj128ELj1ELb0ELj150ELNS_8GemmTypeE1ELb0EN7cutlass10bfloat16_tENS_16EpilogueIdentityEEEvPijjj14CUtensorMap_stS9_S9_S9_S9_
        .type           _ZN9deep_gemm24sm100_fp8_gemm_1d1d_implILN4cute4UMMA5MajorE0ELS3_0ELj0ELj7168ELj2048ELj128ELj160ELj128ELj64ELj128ELj128ELj64ELj5ELj128ELj128ELj1ELb0ELj150ELNS_8GemmTypeE1ELb0EN7cutlass10bfloat16_tENS_16EpilogueIdentityEEEvPijjj14CUtensorMap_stS9_S9_S9_S9_,@function
        .size           _ZN9deep_gemm24sm100_fp8_gemm_1d1d_implILN4cute4UMMA5MajorE0ELS3_0ELj0ELj7168ELj2048ELj128ELj160ELj128ELj64ELj128ELj128ELj64ELj5ELj128ELj128ELj1ELb0ELj150ELNS_8GemmTypeE1ELb0EN7cutlass10bfloat16_tENS_16EpilogueIdentityEEEvPijjj14CUtensorMap_stS9_S9_S9_S9_,(.L_x_110 - _ZN9deep_gemm24sm100_fp8_gemm_1d1d_implILN4cute4UMMA5MajorE0ELS3_0ELj0ELj7168ELj2048ELj128ELj160ELj128ELj64ELj128ELj128ELj64ELj5ELj128ELj128ELj1ELb0ELj150ELNS_8GemmTypeE1ELb0EN7cutlass10bfloat16_tENS_16EpilogueIdentityEEEvPijjj14CUtensorMap_stS9_S9_S9_S9_)
        .other          _ZN9deep_gemm24sm100_fp8_gemm_1d1d_implILN4cute4UMMA5MajorE0ELS3_0ELj0ELj7168ELj2048ELj128ELj160ELj128ELj64ELj128ELj128ELj64ELj5ELj128ELj128ELj1ELb0ELj150ELNS_8GemmTypeE1ELb0EN7cutlass10bfloat16_tENS_16EpilogueIdentityEEEvPijjj14CUtensorMap_stS9_S9_S9_S9_,@"STO_CUDA_ENTRY STV_DEFAULT"
_ZN9deep_gemm24sm100_fp8_gemm_1d1d_implILN4cute4UMMA5MajorE0ELS3_0ELj0ELj7168ELj2048ELj128ELj160ELj128ELj64ELj128ELj128ELj64ELj5ELj128ELj128ELj1ELb0ELj150ELNS_8GemmTypeE1ELb0EN7cutlass10bfloat16_tENS_16EpilogueIdentityEEEvPijjj14CUtensorMap_stS9_S9_S9_S9_:
.text._ZN9deep_gemm24sm100_fp8_gemm_1d1d_implILN4cute4UMMA5MajorE0ELS3_0ELj0ELj7168ELj2048ELj128ELj160ELj128ELj64ELj128ELj128ELj64ELj5ELj128ELj128ELj1ELb0ELj150ELNS_8GemmTypeE1ELb0EN7cutlass10bfloat16_tENS_16EpilogueIdentityEEEvPijjj14CUtensorMap_stS9_S9_S9_S9_:
[----:B------:R-:W1:Y:S01]  /*0000*/  LDC R1, c[0x0][0x37c] ;  /* 0x0000df00ff017b82 */ /* 0x000e620000000800 */
[----:B------:R-:W2:Y:S02]  /*0010*/  S2R R0, SR_TID.X ;  /* 0x0000000000007919 */ /* 0x000ea40000002100 */
[----:B--2---:R-:W-:-:S05]  /*0020*/  SHF.R.U32.HI R0, RZ, 0x5, R0 ;  /* 0x00000005ff007819 */ /* 0x004fca0000011600 */
[----:B------:R-:W2:Y:S02]  /*0030*/  SHFL.IDX PT, R21, R0, RZ, 0x1f ;  /* 0x00001fff00157589 */ /* 0x000ea400000e0000 */
[----:B--2---:R-:W-:-:S13]  /*0040*/  ISETP.NE.AND P0, PT, R21, 0x2, PT ;  /* 0x000000021500780c */ /* 0x004fda0003f05270 */
[----:B-1----:R-:W-:Y:S05]  /*0050*/  @!P0 BRA `(.L_x_0) ;  /* 0x00000004000c8947 */ /* 0x002fea0003800000 */
[----:B------:R-:W-:-:S13]  /*0060*/  ISETP.NE.AND P0, PT, R21, 0x1, PT ;  /* 0x000000011500780c */ /* 0x000fda0003f05270 */
[----:B------:R-:W-:Y:S05]  /*0070*/  @!P0 BRA `(.L_x_1) ;  /* 0x0000000000608947 */ /* 0x000fea0003800000 */
[----:B------:R-:W-:-:S13]  /*0080*/  ISETP.NE.AND P0, PT, R21, RZ, PT ;  /* 0x000000ff1500720c */ /* 0x000fda0003f05270 */
[----:B------:R-:W-:Y:S05]  /*0090*/  @P0 BRA `(.L_x_2) ;  /* 0x0000000400b40947 */ /* 0x000fea0003800000 */
[----:B------:R-:W-:Y:S01]  /*00a0*/  ELECT P0, URZ, PT ;  /* 0x0000000000ff782f */ /* 0x000fe20003800000 */
[----:B------:R-:W-:-:S12]  /*00b0*/  BSSY.RECONVERGENT B0, `(.L_x_3) ;  /* 0x0000013000007945 */ /* 0x000fd80003800200 */
[----:B------:R-:W-:Y:S05]  /*00c0*/  @!P0 BRA `(.L_x_4) ;  /* 0x0000000000448947 */ /* 0x000fea0003800000 */
[----:B------:R-:W1:Y:S02]  /*00d0*/  LDCU.64 UR4, c[0x0][0x348] ;  /* 0x00006900ff0477ac */ /* 0x000e640008000a00 */
[----:B-1----:R-:W-:Y:S02]  /*00e0*/  UIADD3 UR12, UP4, UPT, UR4, 0x40, URZ ;  /* 0x00000040040c7890 */ /* 0x002fe4000ff9e0ff */
[----:B------:R-:W-:Y:S02]  /*00f0*/  UIADD3 UR10, UP3, UPT, UR4, 0xc0, URZ ;  /* 0x000000c0040a7890 */ /* 0x000fe4000ff7e0ff */
[----:B------:R-:W-:Y:S02]  /*0100*/  UIADD3 UR8, UP2, UPT, UR4, 0x140, URZ ;  /* 0x0000014004087890 */ /* 0x000fe4000ff5e0ff */
[----:B------:R-:W-:Y:S02]  /*0110*/  UIADD3 UR6, UP1, UPT, UR4, 0x1c0, URZ ;  /* 0x000001c004067890 */ /* 0x000fe4000ff3e0ff */
[----:B------:R-:W-:-:S02]  /*0120*/  UIADD3 UR4, UP0, UPT, UR4, 0x240, URZ ;  /* 0x0000024004047890 */ /* 0x000fc4000ff1e0ff */
[----:B------:R-:W-:Y:S02]  /*0130*/  UIADD3.X UR13, UPT, UPT, URZ, UR5, URZ, UP4, !UPT ;  /* 0x00000005ff0d7290 */ /* 0x000fe4000a7fe4ff */
[----:B------:R-:W-:Y:S02]  /*0140*/  UIADD3.X UR11, UPT, UPT, URZ, UR5, URZ, UP3, !UPT ;  /* 0x00000005ff0b7290 */ /* 0x000fe40009ffe4ff */
[----:B------:R-:W-:Y:S02]  /*0150*/  UIADD3.X UR9, UPT, UPT, URZ, UR5, URZ, UP2, !UPT ;  /* 0x00000005ff097290 */ /* 0x000fe400097fe4ff */
[----:B------:R-:W-:Y:S02]  /*0160*/  UIADD3.X UR7, UPT, UPT, URZ, UR5, URZ, UP1, !UPT ;  /* 0x00000005ff077290 */ /* 0x000fe40008ffe4ff */
[----:B------:R-:W-:Y:S01]  /*0170*/  UIADD3.X UR5, UPT, UPT, URZ, UR5, URZ, UP0, !UPT ;  /* 0x00000005ff057290 */ /* 0x000fe200087fe4ff */
[----:B------:R1:W-:Y:S02]  /*0180*/  UTMACCTL.PF [UR12] ;  /* 0x000000000c0079b9 */ /* 0x0003e40008040000 */
[----:B------:R1:W-:Y:S02]  /*0190*/  UTMACCTL.PF [UR10] ;  /* 0x000000000a0079b9 */ /* 0x0003e40008040000 */
[----:B------:R1:W-:Y:S02]  /*01a0*/  UTMACCTL.PF [UR8] ;  /* 0x00000000080079b9 */ /* 0x0003e40008040000 */
[----:B------:R1:W-:Y:S02]  /*01b0*/  UTMACCTL.PF [UR6] ;  /* 0x00000000060079b9 */ /* 0x0003e40008040000 */
[----:B------:R1:W-:Y:S02]  /*01c0*/  UTMACCTL.PF [UR4] ;  /* 0x00000000040079b9 */ /* 0x0003e40008040000 */
[----:B-1----:R-:W-:Y:S01]  /*01d0*/  NOP ;  /* 0x0000000000007918 */ /* 0x002fe20000000000 */
.L_x_4:
[----:B------:R-:W-:Y:S05]  /*01e0*/  BSYNC.RECONVERGENT B0 ;  /* 0x0000000000007941 */ /* 0x000fea0003800200 */
.L_x_3:
[----:B------:R-:W-:Y:S05]  /*01f0*/  BRA `(.L_x_2) ;  /* 0x00000004005c7947 */ /* 0x000fea0003800000 */
.L_x_1:
[----:B------:R-:W-:Y:S01]  /*0200*/  ELECT P0, URZ, PT ;  /* 0x0000000000ff782f */ /* 0x000fe20003800000 */
[----:B------:R-:W-:-:S12]  /*0210*/  BSSY.RECONVERGENT B0, `(.L_x_5) ;  /* 0x0000026000007945 */ /* 0x000fd80003800200 */
[----:B------:R-:W-:Y:S05]  /*0220*/  @!P0 BRA `(.L_x_6) ;  /* 0x0000000000908947 */ /* 0x000fea0003800000 */
[----:B------:R-:W1:Y:S01]  /*0230*/  S2UR UR5, SR_CgaCtaId ;  /* 0x00000000000579c3 */ /* 0x000e620000008800 */
[----:B------:R-:W-:Y:S01]  /*0240*/  UMOV UR7, 0x400 ;  /* 0x0000040000077882 */ /* 0x000fe20000000000 */
[----:B------:R-:W-:Y:S01]  /*0250*/  UMOV UR6, 0x1 ;  /* 0x0000000100067882 */ /* 0x000fe20000000000 */
[----:B------:R-:W-:Y:S02]  /*0260*/  UMOV UR4, 0x20 ;  /* 0x0000002000047882 */ /* 0x000fe40000000000 */
[----:B------:R-:W-:-:S04]  /*0270*/  UIADD3 UR8, UPT, UPT, -UR4, 0x100000, URZ ;  /* 0x0010000004087890 */ /* 0x000fc8000fffe1ff */
[----:B------:R-:W-:Y:S02]  /*0280*/  USHF.L.U32 UR9, UR8, 0xb, URZ ;  /* 0x0000000b08097899 */ /* 0x000fe400080006ff */
[----:B------:R-:W-:Y:S01]  /*0290*/  USHF.L.U32 UR8, UR8, 0x1, URZ ;  /* 0x0000000108087899 */ /* 0x000fe200080006ff */
[----:B------:R-:W-:Y:S02]  /*02a0*/  UMOV UR4, 0x80 ;  /* 0x0000008000047882 */ /* 0x000fe40000000000 */
[----:B------:R-:W-:-:S04]  /*02b0*/  UIADD3 UR10, UPT, UPT, -UR4, 0x100000, URZ ;  /* 0x00100000040a7890 */ /* 0x000fc8000fffe1ff */
[----:B------:R-:W-:Y:S02]  /*02c0*/  USHF.L.U32 UR11, UR10, 0xb, URZ ;  /* 0x0000000b0a0b7899 */ /* 0x000fe400080006ff */
[----:B------:R-:W-:Y:S02]  /*02d0*/  USHF.L.U32 UR10, UR10, 0x1, URZ ;  /* 0x000000010a0a7899 */ /* 0x000fe400080006ff */
[----:B-1----:R-:W-:Y:S02]  /*02e0*/  ULEA UR5, UR5, UR7, 0x18 ;  /* 0x0000000705057291 */ /* 0x002fe4000f8ec0ff */
[----:B------:R-:W-:-:S04]  /*02f0*/  UIADD3 UR6, UPT, UPT, -UR6, 0x100000, URZ ;  /* 0x0010000006067890 */ /* 0x000fc8000fffe1ff */
[----:B------:R-:W-:Y:S02]  /*0300*/  USHF.L.U32 UR7, UR6, 0xb, URZ ;  /* 0x0000000b06077899 */ /* 0x000fe400080006ff */
[----:B------:R-:W-:Y:S01]  /*0310*/  USHF.L.U32 UR6, UR6, 0x1, URZ ;  /* 0x0000000106067899 */ /* 0x000fe200080006ff */
[----:B------:R-:W1:Y:S11]  /*0320*/  FENCE.VIEW.ASYNC.S ;  /* 0x00000000000073c6 */ /* 0x000e760000000000 */
[----:B-1----:R1:W2:Y:S01]  /*0330*/  SYNCS.EXCH.64 URZ, [UR5+0x32e00], UR6 ;  /* 0x032e000605ff75b2 */ /* 0x0022a20008000100 */
[----:B------:R1:W3:Y:S01]  /*0340*/  SYNCS.EXCH.64 URZ, [UR5+0x32e28], UR6 ;  /* 0x032e280605ff75b2 */ /* 0x0002e20008000100 */
[----:B------:R1:W4:Y:S01]  /*0350*/  SYNCS.EXCH.64 URZ, [UR5+0x32e50], UR8 ;  /* 0x032e500805ff75b2 */ /* 0x0003220008000100 */
[----:B------:R1:W1:Y:S01]  /*0360*/  SYNCS.EXCH.64 URZ, [UR5+0x32e08], UR6 ;  /* 0x032e080605ff75b2 */ /* 0x0002620008000100 */
        /* <DEDUP_REMOVED lines=15> */
[----:B------:R-:W-:Y:S01]  /*0460*/  NOP ;  /* 0x0000000000007918 */ /* 0x000fe20000000000 */
.L_x_6:
[----:B-1----:R-:W-:Y:S05]  /*0470*/  BSYNC.RECONVERGENT B0 ;  /* 0x0000000000007941 */ /* 0x002fea0003800200 */
.L_x_5:
[----:B------:R-:W-:Y:S05]  /*0480*/  BRA `(.L_x_2) ;  /* 0x0000000000b87947 */ /* 0x000fea0003800000 */
.L_x_0:
[----:B------:R-:W1:Y:S01]  /*0490*/  S2UR UR6, SR_CgaCtaId ;  /* 0x00000000000679c3 */ /* 0x000e620000008800 */
[----:B------:R-:W-:Y:S01]  /*04a0*/  NOP ;  /* 0x0000000000007918 */ /* 0x000fe20000000000 */
[----:B------:R-:W-:Y:S01]  /*04b0*/  UMOV UR4, 0x40 ;  /* 0x0000004000047882 */ /* 0x000fe20000000000 */
[----:B------:R-:W-:Y:S01]  /*04c0*/  UMOV UR5, 0x400 ;  /* 0x0000040000057882 */ /* 0x000fe20000000000 */
[----:B-1----:R-:W-:Y:S02]  /*04d0*/  ULEA UR4, UR6, UR4, 0x18 ;  /* 0x0000000406047291 */ /* 0x002fe4000f8ec0ff */
[----:B------:R-:W-:-:S07]  /*04e0*/  ULEA UR5, UR6, UR5, 0x18 ;  /* 0x0000000506057291 */ /* 0x000fce000f8ec0ff */
[----:B------:R-:W1:Y:S02]  /*04f0*/  LDS.U8 R0, [UR4] ;  /* 0x00000004ff007984 */ /* 0x000e640008000000 */
[----:B-1----:R-:W-:-:S13]  /*0500*/  ISETP.NE.AND P0, PT, R0, RZ, PT ;  /* 0x000000ff0000720c */ /* 0x002fda0003f05270 */
[----:B------:R-:W-:Y:S05]  /*0510*/  @P0 BRA `(.L_x_7) ;  /* 0x00000000007c0947 */ /* 0x000fea0003800000 */
[----:B------:R-:W-:-:S13]  /*0520*/  ELECT P0, URZ, PT ;  /* 0x0000000000ff782f */ /* 0x000fda0003800000 */
[----:B------:R-:W-:Y:S05]  /*0530*/  @!P0 BRA `(.L_x_8) ;  /* 0x0000000000848947 */ /* 0x000fea0003800000 */
[----:B------:R-:W-:Y:S01]  /*0540*/  UMOV UR4, 0x10 ;  /* 0x0000001000047882 */ /* 0x000fe20000000000 */
[----:B------:R-:W-:-:S04]  /*0550*/  IMAD.MOV.U32 R2, RZ, RZ, 0xffff ;  /* 0x0000ffffff027424 */ /* 0x000fc800078e00ff */
[----:B------:R-:W-:Y:S04]  /*0560*/  DEPBAR.LE SB1, 0x36 ;  /* 0x00009d800000791a */ /* 0x000fe80000000000 */
[----:B------:R-:W1:Y:S02]  /*0570*/  UTCATOMSWS.FIND_AND_SET.ALIGN UP0, UR4, UR4 ;  /* 0x00000004000475e3 */ /* 0x000e640008000800 */
[----:B-1----:R-:W-:Y:S01]  /*0580*/  PLOP3.LUT P0, PT, PT, PT, UP0, 0x80, 0x8 ;  /* 0x000000000008781c */ /* 0x002fe20003f0f008 */
[----:B------:R-:W-:-:S03]  /*0590*/  IMAD.U32 R5, RZ, RZ, UR4 ;  /* 0x00000004ff057e24 */ /* 0x000fc6000f8e00ff */
[----:B------:R-:W-:-:S04]  /*05a0*/  SEL R0, RZ, 0xffffffff, !P0 ;  /* 0xffffffffff007807 */ /* 0x000fc80004000000 */
[----:B------:R-:W-:Y:S01]  /*05b0*/  ISETP.NE.AND P0, PT, R0, RZ, PT ;  /* 0x000000ff0000720c */ /* 0x000fe20003f05270 */
[----:B------:R-:W-:-:S12]  /*05c0*/  IMAD.MOV.U32 R0, RZ, RZ, 0x1 ;  /* 0x00000001ff007424 */ /* 0x000fd800078e00ff */
[----:B------:R-:W-:Y:S05]  /*05d0*/  @P0 BRA `(.L_x_9) ;  /* 0x0000000000240947 */ /* 0x000fea0003800000 */
.L_x_10:
[----:B------:R-:W-:Y:S05]  /*05e0*/  NANOSLEEP 0x64 ;  /* 0x000000640000795d */ /* 0x000fea0003800000 */
[----:B------:R-:W-:-:S05]  /*05f0*/  UMOV UR4, 0x10 ;  /* 0x0000001000047882 */ /* 0x000fca0000000000 */
[----:B------:R-:W-:Y:S04]  /*0600*/  DEPBAR.LE SB1, 0x36 ;  /* 0x00009d800000791a */ /* 0x000fe80000000000 */
[----:B------:R-:W1:Y:S02]  /*0610*/  UTCATOMSWS.FIND_AND_SET.ALIGN UP0, UR4, UR4 ;  /* 0x00000004000475e3 */ /* 0x000e640008000800 */
[----:B-1----:R-:W-:Y:S01]  /*0620*/  PLOP3.LUT P0, PT, PT, PT, UP0, 0x80, 0x8 ;  /* 0x000000000008781c */ /* 0x002fe20003f0f008 */
[----:B------:R-:W-:-:S03]  /*0630*/  IMAD.U32 R5, RZ, RZ, UR4 ;  /* 0x00000004ff057e24 */ /* 0x000fc6000f8e00ff */
[----:B------:R-:W-:-:S04]  /*0640*/  SEL R3, RZ, 0xffffffff, !P0 ;  /* 0xffffffffff037807 */ /* 0x000fc80004000000 */
[----:B------:R-:W-:-:S13]  /*0650*/  ISETP.NE.AND P0, PT, R3, RZ, PT ;  /* 0x000000ff0300720c */ /* 0x000fda0003f05270 */
[----:B------:R-:W-:Y:S05]  /*0660*/  @!P0 BRA `(.L_x_10) ;  /* 0xfffffffc00dc8947 */ /* 0x000fea000383ffff */
.L_x_9:
[C---:B------:R-:W-:Y:S01]  /*0670*/  VIADD R3, R5.reuse, 0x10 ;  /* 0x0000001005037836 */ /* 0x040fe20000000000 */
[----:B------:R-:W-:Y:S01]  /*0680*/  UMOV UR4, 0x50 ;  /* 0x0000005000047882 */ /* 0x000fe20000000000 */
[----:B------:R-:W-:Y:S01]  /*0690*/  SHF.L.U32 R2, R2, R5, RZ ;  /* 0x0000000502027219 */ /* 0x000fe200000006ff */
[----:B------:R-:W-:Y:S01]  /*06a0*/  ULEA UR4, UR6, UR4, 0x18 ;  /* 0x0000000406047291 */ /* 0x000fe2000f8ec0ff */
[----:B------:R-:W-:Y:S01]  /*06b0*/  IMAD.SHL.U32 R5, R5, 0x20, RZ ;  /* 0x0000002005057824 */ /* 0x000fe200078e00ff */
[----:B------:R-:W-:-:S04]  /*06c0*/  SHF.L.U32 R3, R0, R3, RZ ;  /* 0x0000000300037219 */ /* 0x000fc800000006ff */
[----:B------:R-:W-:-:S05]  /*06d0*/  LOP3.LUT R2, R3, R2, RZ, 0xfc, !PT ;  /* 0x0000000203027212 */ /* 0x000fca00078efcff */
[----:B------:R1:W-:Y:S04]  /*06e0*/  ATOMS.OR RZ, [UR4], R2 ;  /* 0x00000002ffff798c */ /* 0x0003e8000b000004 */
[----:B------:R1:W-:Y:S01]  /*06f0*/  STS [UR5+0x32e98], R5 ;  /* 0x032e9805ff007988 */ /* 0x0003e20008000805 */
[----:B------:R-:W-:Y:S05]  /*0700*/  BRA `(.L_x_8) ;  /* 0x0000000000107947 */ /* 0x000fea0003800000 */
.L_x_7:
[----:B------:R-:W-:Y:S02]  /*0710*/  MOV R0, 0xffffffff ;  /* 0xffffffff00007802 */ /* 0x000fe40000000f00 */
[----:B------:R-:W-:-:S03]  /*0720*/  MOV R2, 0x750 ;  /* 0x0000075000027802 */ /* 0x000fc60000000f00 */
[----:B------:R1:W-:Y:S04]  /*0730*/  STS [UR5+0x32e98], R0 ;  /* 0x032e9800ff007988 */ /* 0x0003e80008000805 */
[----:B-1----:R-:W-:Y:S05]  /*0740*/  CALL.REL.NOINC `($__internal_1_$__cuda_sm10x_tcgen05_guardrail_trap_phase_invalid_during_alloc) ;  /* 0x0000005c00307944 */ /* 0x002fea0003c00000 */
.L_x_8:
[----:B------:R-:W-:Y:S05]  /*0750*/  WARPSYNC.ALL ;  /* 0x0000000000007948 */ /* 0x000fea0003800000 */
[----:B------:R-:W-:Y:S01]  /*0760*/  NOP ;  /* 0x0000000000007918 */ /* 0x000fe20000000000 */
.L_x_2:
[----:B------:R-:W5:Y:S01]  /*0770*/  LDC R0, c[0x0][0x388] ;  /* 0x0000e200ff007b82 */ /* 0x000f620000000800 */
[----:B------:R-:W1:Y:S07]  /*0780*/  S2R R3, SR_LANEID ;  /* 0x0000000000037919 */ /* 0x000e6e0000000000 */
[----:B--234-:R-:W-:Y:S01]  /*0790*/  BAR.SYNC.DEFER_BLOCKING 0x0 ;  /* 0x0000000000007b1d */ /* 0x01cfe20000010000 */
[----:B------:R-:W-:Y:S02]  /*07a0*/  ISETP.NE.AND P0, PT, R21, RZ, PT ;  /* 0x000000ff1500720c */ /* 0x000fe40003f05270 */
[----:B-----5:R-:W-:-:S04]  /*07b0*/  IADD3 R0, PT, PT, R0, 0x7f, RZ ;  /* 0x0000007f00007810 */ /* 0x020fc80007ffe0ff */
[----:B------:R-:W-:-:S05]  /*07c0*/  SHF.R.U32.HI R20, RZ, 0x7, R0 ;  /* 0x00000007ff147819 */ /* 0x000fca0000011600 */
[----:B------:R-:W-:Y:S02]  /*07d0*/  IMAD R0, R20, 0x2d, RZ ;  /* 0x0000002d14007824 */ /* 0x000fe400078e02ff */
[----:B-1----:R-:W-:Y:S05]  /*07e0*/  @!P0 BRA `(.L_x_11) ;  /* 0x0000001000508947 */ /* 0x002fea0003800000 */
[----:B------:R-:W-:Y:S01]  /*07f0*/  ISETP.NE.AND P0, PT, R21, 0x1, PT ;  /* 0x000000011500780c */ /* 0x000fe20003f05270 */
[----:B------:R-:W1:-:S12]  /*0800*/  S2UR UR5, SR_CgaCtaId ;  /* 0x00000000000579c3 */ /* 0x000e580000008800 */
[----:B------:R-:W-:Y:S05]  /*0810*/  @!P0 BRA `(.L_x_12) ;  /* 0x0000000400948947 */ /* 0x000fea0003800000 */
[----:B------:R-:W-:-:S13]  /*0820*/  ISETP.NE.AND P0, PT, R21, 0x2, PT ;  /* 0x000000021500780c */ /* 0x000fda0003f05270 */
[----:B------:R-:W-:Y:S05]  /*0830*/  @P0 BRA `(.L_x_13) ;  /* 0x0000003800840947 */ /* 0x000fea0003800000 */
[----:B------:R-:W2:Y:S02]  /*0840*/  S2UR UR4, SR_CTAID.X ;  /* 0x00000000000479c3 */ /* 0x000ea40000002500 */
[----:B--2---:R-:W-:-:S13]  /*0850*/  ISETP.LE.U32.AND P0, PT, R0, UR4, PT ;  /* 0x0000000400007c0c */ /* 0x004fda000bf03070 */
[----:B-1----:R-:W-:Y:S05]  /*0860*/  @P0 EXIT ;  /* 0x000000000000094d */ /* 0x002fea0003800000 */
[----:B------:R-:W-:Y:S01]  /*0870*/  ULOP3.LUT UR4, URZ, UR4, URZ, 0x33, !UPT ;  /* 0x00000004ff047292 */ /* 0x000fe2000f8e33ff */
[----:B------:R-:W-:Y:S01]  /*0880*/  SHF.R.U32.HI R20, RZ, 0x3, R3 ;  /* 0x00000003ff147819 */ /* 0x000fe20000011603 */
[----:B------:R-:W-:Y:S02]  /*0890*/  HFMA2 R15, -RZ, RZ, 0, 0 ;  /* 0x00000000ff0f7431 */ /* 0x000fe400000001ff */
[----:B------:R-:W-:Y:S01]  /*08a0*/  IMAD.MOV.U32 R16, RZ, RZ, RZ ;  /* 0x000000ffff107224 */ /* 0x000fe200078e00ff */
[----:B------:R-:W-:Y:S01]  /*08b0*/  UMOV UR5, URZ ;  /* 0x000000ff00057c82 */ /* 0x000fe20008000000 */
[----:B------:R-:W-:Y:S01]  /*08c0*/  LOP3.LUT R6, R20, 0x1, RZ, 0x3c, !PT ;  /* 0x0000000114067812 */ /* 0x000fe200078e3cff */
[----:B------:R-:W-:Y:S01]  /*08d0*/  VIADD R25, R0, UR4 ;  /* 0x0000000400197c36 */ /* 0x000fe20008000000 */
[C---:B------:R-:W-:Y:S01]  /*08e0*/  LOP3.LUT R18, R20.reuse, 0x2, RZ, 0x3c, !PT ;  /* 0x0000000214127812 */ /* 0x040fe200078e3cff */
[C---:B------:R-:W-:Y:S01]  /*08f0*/  IMAD.SHL.U32 R0, R20.reuse, 0x20, RZ ;  /* 0x0000002014007824 */ /* 0x040fe200078e00ff */
[----:B------:R-:W-:Y:S01]  /*0900*/  LOP3.LUT R4, R20, 0x3, RZ, 0x3c, !PT ;  /* 0x0000000314047812 */ /* 0x000fe200078e3cff */
[----:B------:R-:W-:-:S03]  /*0910*/  IMAD.HI.U32 R25, R25, 0x1b4e81b5, RZ ;  /* 0x1b4e81b519197827 */ /* 0x000fc600078e00ff */
[C---:B------:R-:W-:Y:S01]  /*0920*/  LOP3.LUT R2, R0.reuse, 0x20, RZ, 0x3c, !PT ;  /* 0x0000002000027812 */ /* 0x040fe200078e3cff */
[C---:B------:R-:W-:Y:S01]  /*0930*/  IMAD R20, R3.reuse, 0x4, R20 ;  /* 0x0000000403147824 */ /* 0x040fe200078e0214 */
[C---:B------:R-:W-:Y:S01]  /*0940*/  LOP3.LUT R22, R0.reuse, 0x40, RZ, 0x3c, !PT ;  /* 0x0000004000167812 */ /* 0x040fe200078e3cff */
[C---:B------:R-:W-:Y:S01]  /*0950*/  IMAD R19, R3.reuse, 0x4, R6 ;  /* 0x0000000403137824 */ /* 0x040fe200078e0206 */
[CC--:B------:R-:W-:Y:S01]  /*0960*/  IADD3 R24, PT, PT, R0.reuse, R3.reuse, RZ ;  /* 0x0000000300187210 */ /* 0x0c0fe20007ffe0ff */
[C---:B------:R-:W-:Y:S01]  /*0970*/  IMAD R18, R3.reuse, 0x4, R18 ;  /* 0x0000000403127824 */ /* 0x040fe200078e0212 */
[----:B------:R-:W-:Y:S01]  /*0980*/  LOP3.LUT R0, R0, 0x60, RZ, 0x3c, !PT ;  /* 0x0000006000007812 */ /* 0x000fe200078e3cff */
[--C-:B------:R-:W-:Y:S01]  /*0990*/  IMAD.IADD R23, R2, 0x1, R3.reuse ;  /* 0x0000000102177824 */ /* 0x100fe200078e0203 */
[----:B------:R-:W-:Y:S01]  /*09a0*/  LEA R17, R3, R4, 0x2 ;  /* 0x0000000403117211 */ /* 0x000fe200078e10ff */
[----:B------:R-:W-:Y:S01]  /*09b0*/  IMAD.IADD R22, R22, 0x1, R3 ;  /* 0x0000000116167824 */ /* 0x000fe200078e0203 */
[----:B------:R-:W-:-:S02]  /*09c0*/  IADD3 R21, PT, PT, R0, R3, RZ ;  /* 0x0000000300157210 */ /* 0x000fc40007ffe0ff */
[----:B------:R-:W-:-:S07]  /*09d0*/  SHF.R.U32.HI R25, RZ, 0x4, R25 ;  /* 0x00000004ff197819 */ /* 0x000fce0000011619 */
.L_x_17:
[----:B-1----:R-:W1:Y:S01]  /*09e0*/  S2R R0, SR_CgaCtaId ;  /* 0x0000000000007919 */ /* 0x002e620000008800 */
[----:B------:R-:W-:Y:S01]  /*09f0*/  MOV R3, 0x400 ;  /* 0x0000040000037802 */ /* 0x000fe20000000f00 */
[----:B------:R-:W-:-:S03]  /*0a00*/  UMOV UR4, URZ ;  /* 0x000000ff00047c82 */ /* 0x000fc60008000000 */
[----:B-1----:R-:W-:-:S07]  /*0a10*/  LEA R0, R0, R3, 0x18 ;  /* 0x0000000300007211 */ /* 0x002fce00078ec0ff */
.L_x_16:
[----:B-1----:R-:W-:Y:S01]  /*0a20*/  LEA R2, R15, R0, 0x3 ;  /* 0x000000000f027211 */ /* 0x002fe200078e18ff */
[----:B------:R-:W-:Y:S01]  /*0a30*/  ULOP3.LUT UP0, URZ, UR4, 0x3, URZ, 0xc0, !UPT ;  /* 0x0000000304ff7892 */ /* 0x000fe2000f80c0ff */
[----:B------:R-:W-:-:S04]  /*0a40*/  SHF.L.U32 R5, R16, 0x1f, RZ ;  /* 0x0000001f10057819 */ /* 0x000fc800000006ff */
[----:B------:R-:W1:Y:S02]  /*0a50*/  SYNCS.PHASECHK.TRANS64.TRYWAIT P0, [R2+URZ+0x32e00], R5 ;  /* 0x032e0005020075a7 */ /* 0x000e6400080011ff */
[----:B-1----:R-:W-:Y:S05]  /*0a60*/  @!P0 BRA `(.L_x_14) ;  /* 0x0000005000388947 */ /* 0x002fea0003800000 */
.L_x_65:
[----:B------:R-:W-:Y:S05]  /*0a70*/  BRA.U UP0, `(.L_x_15) ;  /* 0x0000000100bc7547 */ /* 0x000fea000b800000 */
[C-C-:B------:R-:W-:Y:S02]  /*0a80*/  IMAD R26, R15.reuse, 0x200, R0.reuse ;  /* 0x000002000f1a7824 */ /* 0x140fe400078e0200 */
[----:B------:R-:W-:Y:S02]  /*0a90*/  IMAD R3, R15, 0x400, R0 ;  /* 0x000004000f037824 */ /* 0x000fe400078e0200 */
[--C-:B------:R-:W-:Y:S01]  /*0aa0*/  IMAD R9, R24, 0x4, R26.reuse ;  /* 0x0000000418097824 */ /* 0x100fe200078e021a */
[-C--:B------:R-:W-:Y:S01]  /*0ab0*/  LEA R8, R23, R26.reuse, 0x2 ;  /* 0x0000001a17087211 */ /* 0x080fe200078e10ff */
[--C-:B------:R-:W-:Y:S01]  /*0ac0*/  IMAD R29, R22, 0x4, R26.reuse ;  /* 0x00000004161d7824 */ /* 0x100fe200078e021a */
[-C--:B------:R-:W-:Y:S01]  /*0ad0*/  LEA R27, R21, R26.reuse, 0x2 ;  /* 0x0000001a151b7211 */ /* 0x080fe200078e10ff */
[--C-:B-1----:R-:W-:Y:S01]  /*0ae0*/  IMAD R5, R19, 0x4, R26.reuse ;  /* 0x0000000413057824 */ /* 0x102fe200078e021a */
[-C--:B------:R-:W-:Y:S01]  /*0af0*/  LEA R6, R20, R26.reuse, 0x2 ;  /* 0x0000001a14067211 */ /* 0x080fe200078e10ff */
[----:B------:R-:W1:Y:S01]  /*0b00*/  LDS R9, [R9+0x31000] ;  /* 0x0310000009097984 */ /* 0x000e620000000800 */
[----:B------:R-:W-:Y:S01]  /*0b10*/  LEA R4, R18, R26, 0x2 ;  /* 0x0000001a12047211 */ /* 0x000fe200078e10ff */
[----:B------:R-:W-:Y:S01]  /*0b20*/  IMAD R26, R17, 0x4, R26 ;  /* 0x00000004111a7824 */ /* 0x000fe200078e021a */
[-C--:B------:R-:W-:Y:S01]  /*0b30*/  LEA R14, R24, R3.reuse, 0x2 ;  /* 0x00000003180e7211 */ /* 0x080fe200078e10ff */
[----:B------:R-:W2:Y:S01]  /*0b40*/  LDS R8, [R8+0x31000] ;  /* 0x0310000008087984 */ /* 0x000ea20000000800 */
[--C-:B------:R-:W-:Y:S01]  /*0b50*/  IMAD R11, R23, 0x4, R3.reuse ;  /* 0x00000004170b7824 */ /* 0x100fe200078e0203 */
[----:B------:R-:W-:Y:S01]  /*0b60*/  LEA R10, R22, R3, 0x2 ;  /* 0x00000003160a7211 */ /* 0x000fe200078e10ff */
[----:B------:R-:W-:Y:S01]  /*0b70*/  IMAD R7, R21, 0x4, R3 ;  /* 0x0000000415077824 */ /* 0x000fe200078e0203 */
[----:B------:R-:W3:Y:S04]  /*0b80*/  LDS R29, [R29+0x31000] ;  /* 0x031000001d1d7984 */ /* 0x000ee80000000800 */
[----:B------:R-:W4:Y:S01]  /*0b90*/  LDS R27, [R27+0x31000] ;  /* 0x031000001b1b7984 */ /* 0x000f220000000800 */
[----:B------:R-:W-:-:S03]  /*0ba0*/  NOP ;  /* 0x0000000000007918 */ /* 0x000fc60000000000 */
[----:B-1----:R1:W-:Y:S04]  /*0bb0*/  STS [R6+0x31000], R9 ;  /* 0x0310000906007388 */ /* 0x0023e80000000800 */
[----:B--2---:R2:W-:Y:S04]  /*0bc0*/  STS [R5+0x31000], R8 ;  /* 0x0310000805007388 */ /* 0x0045e80000000800 */
[----:B---3--:R3:W-:Y:S04]  /*0bd0*/  STS [R4+0x31000], R29 ;  /* 0x0310001d04007388 */ /* 0x0087e80000000800 */
[----:B----4-:R-:W-:Y:S04]  /*0be0*/  STS [R26+0x31000], R27 ;  /* 0x0310001b1a007388 */ /* 0x010fe80000000800 */
[----:B------:R-:W4:Y:S04]  /*0bf0*/  LDS R13, [R14+0x31a00] ;  /* 0x031a00000e0d7984 */ /* 0x000f280000000800 */
[----:B------:R-:W5:Y:S04]  /*0c00*/  LDS R12, [R11+0x31a00] ;  /* 0x031a00000b0c7984 */ /* 0x000f680000000800 */
[----:B------:R-:W5:Y:S01]  /*0c10*/  LDS R9, [R10+0x31a00] ;  /* 0x031a00000a097984 */ /* 0x000f620000000800 */
[----:B-1----:R-:W-:-:S03]  /*0c20*/  LEA R6, R20, R3, 0x2 ;  /* 0x0000000314067211 */ /* 0x002fc600078e10ff */
[----:B------:R-:W1:Y:S01]  /*0c30*/  LDS R8, [R7+0x31a00] ;  /* 0x031a000007087984 */ /* 0x000e620000000800 */
[----:B--2---:R-:W-:Y:S01]  /*0c40*/  IMAD R5, R19, 0x4, R3 ;  /* 0x0000000413057824 */ /* 0x004fe200078e0203 */
[----:B------:R-:W-:Y:S01]  /*0c50*/  NOP ;  /* 0x0000000000007918 */ /* 0x000fe20000000000 */
[-C--:B---3--:R-:W-:Y:S02]  /*0c60*/  LEA R4, R18, R3.reuse, 0x2 ;  /* 0x0000000312047211 */ /* 0x088fe400078e10ff */
[----:B------:R-:W-:Y:S01]  /*0c70*/  LEA R3, R17, R3, 0x2 ;  /* 0x0000000311037211 */ /* 0x000fe200078e10ff */
[----:B----4-:R-:W-:Y:S04]  /*0c80*/  STS [R6+0x31a00], R13 ;  /* 0x031a000d06007388 */ /* 0x010fe80000000800 */
[----:B-----5:R-:W-:Y:S04]  /*0c90*/  STS [R5+0x31a00], R12 ;  /* 0x031a000c05007388 */ /* 0x020fe80000000800 */
[----:B------:R-:W-:Y:S04]  /*0ca0*/  STS [R4+0x31a00], R9 ;  /* 0x031a000904007388 */ /* 0x000fe80000000800 */
[----:B-1----:R-:W-:Y:S04]  /*0cb0*/  STS [R3+0x31a00], R8 ;  /* 0x031a000803007388 */ /* 0x002fe80000000800 */
[----:B------:R-:W1:Y:S04]  /*0cc0*/  LDS R27, [R14+0x31c00] ;  /* 0x031c00000e1b7984 */ /* 0x000e680000000800 */
[----:B------:R-:W2:Y:S04]  /*0cd0*/  LDS R26, [R11+0x31c00] ;  /* 0x031c00000b1a7984 */ /* 0x000ea80000000800 */
[----:B------:R-:W3:Y:S04]  /*0ce0*/  LDS R29, [R10+0x31c00] ;  /* 0x031c00000a1d7984 */ /* 0x000ee80000000800 */
[----:B------:R-:W4:Y:S01]  /*0cf0*/  LDS R28, [R7+0x31c00] ;  /* 0x031c0000071c7984 */ /* 0x000f220000000800 */
[----:B------:R-:W-:-:S03]  /*0d00*/  NOP ;  /* 0x0000000000007918 */ /* 0x000fc60000000000 */
[----:B-1----:R1:W-:Y:S04]  /*0d10*/  STS [R6+0x31c00], R27 ;  /* 0x031c001b06007388 */ /* 0x0023e80000000800 */
[----:B--2---:R1:W-:Y:S04]  /*0d20*/  STS [R5+0x31c00], R26 ;  /* 0x031c001a05007388 */ /* 0x0043e80000000800 */
[----:B---3--:R1:W-:Y:S04]  /*0d30*/  STS [R4+0x31c00], R29 ;  /* 0x031c001d04007388 */ /* 0x0083e80000000800 */
[----:B----4-:R1:W-:Y:S01]  /*0d40*/  STS [R3+0x31c00], R28 ;  /* 0x031c001c03007388 */ /* 0x0103e20000000800 */
[----:B------:R2:W-:Y:S06]  /*0d50*/  MEMBAR.ALL.CTA ;  /* 0x0000000000007992 */ /* 0x0005ec0000008000 */
[----:B--2---:R-:W2:Y:S02]  /*0d60*/  FENCE.VIEW.ASYNC.S ;  /* 0x00000000000073c6 */ /* 0x004ea40000000000 */
.L_x_15:
[----:B-1----:R-:W-:Y:S01]  /*0d70*/  VIADD R2, R2, 0x32e50 ;  /* 0x00032e5002027836 */ /* 0x002fe20000000000 */
[C---:B------:R-:W-:Y:S01]  /*0d80*/  ISETP.NE.AND P0, PT, R15.reuse, 0x4, PT ;  /* 0x000000040f00780c */ /* 0x040fe20003f05270 */
[----:B------:R-:W-:Y:S01]  /*0d90*/  VIADD R15, R15, 0x1 ;  /* 0x000000010f0f7836 */ /* 0x000fe20000000000 */
[----:B------:R-:W-:Y:S02]  /*0da0*/  UIADD3 UR4, UPT, UPT, UR4, 0x1, URZ ;  /* 0x0000000104047890 */ /* 0x000fe4000fffe0ff */
[----:B------:R-:W-:Y:S02]  /*0db0*/  PRMT R2, RZ, 0x654, R2 ;  /* 0x00000654ff027816 */ /* 0x000fe40000000002 */
[----:B------:R-:W-:Y:S01]  /*0dc0*/  SEL R15, R15, RZ, P0 ;  /* 0x000000ff0f0f7207 */ /* 0x000fe20000000000 */
[----:B------:R-:W-:Y:S01]  /*0dd0*/  UISETP.NE.AND UP0, UPT, UR4, 0x10, UPT ;  /* 0x000000100400788c */ /* 0x000fe2000bf05270 */
[----:B--2---:R1:W-:Y:S02]  /*0de0*/  SYNCS.ARRIVE.TRANS64.RED.A1T0 RZ, [R2+URZ], RZ ;  /* 0x000000ff02ff79a7 */ /* 0x0043e400081004ff */
[----:B------:R-:W-:-:S04]  /*0df0*/  ISETP.NE.AND P0, PT, R15, RZ, PT ;  /* 0x000000ff0f00720c */ /* 0x000fc80003f05270 */
[----:B------:R-:W-:-:S04]  /*0e00*/  SEL R3, RZ, 0x1, P0 ;  /* 0x00000001ff037807 */ /* 0x000fc80000000000 */
[----:B------:R-:W-:Y:S01]  /*0e10*/  LOP3.LUT R16, R16, R3, RZ, 0x3c, !PT ;  /* 0x0000000310107212 */ /* 0x000fe200078e3cff */
[----:B------:R-:W-:Y:S06]  /*0e20*/  BRA.U UP0, `(.L_x_16) ;  /* 0xfffffff900fc7547 */ /* 0x000fec000b83ffff */
[----:B------:R-:W-:-:S13]  /*0e30*/  ISETP.NE.AND P0, PT, R25, UR5, PT ;  /* 0x0000000519007c0c */ /* 0x000fda000bf05270 */
[----:B------:R-:W-:Y:S05]  /*0e40*/  @!P0 EXIT ;  /* 0x000000000000894d */ /* 0x000fea0003800000 */
[----:B------:R-:W-:Y:S01]  /*0e50*/  UIADD3 UR5, UPT, UPT, UR5, 0x1, URZ ;  /* 0x0000000105057890 */ /* 0x000fe2000fffe0ff */
[----:B------:R-:W-:Y:S05]  /*0e60*/  BRA `(.L_x_17) ;  /* 0xfffffff800dc7947 */ /* 0x000fea000383ffff */
.L_x_12:
[----:B-1----:R-:W-:-:S09]  /*0e70*/  UISETP.NE.AND UP0, UPT, UR5, URZ, UPT ;  /* 0x000000ff0500728c */ /* 0x002fd2000bf05270 */
[----:B------:R-:W-:Y:S05]  /*0e80*/  BRA.U UP0, `(.L_x_13) ;  /* 0x0000003100f07547 */ /* 0x000fea000b800000 */
[----:B------:R-:W1:Y:S01]  /*0e90*/  S2UR UR4, SR_CTAID.X ;  /* 0x00000000000479c3 */ /* 0x000e620000002500 */
[----:B------:R-:W-:Y:S02]  /*0ea0*/  UMOV UR8, 0x400 ;  /* 0x0000040000087882 */ /* 0x000fe40000000000 */
[----:B------:R-:W-:-:S04]  /*0eb0*/  ULEA UR8, UR5, UR8, 0x18 ;  /* 0x0000000805087291 */ /* 0x000fc8000f8ec0ff */
[----:B------:R-:W-:Y:S02]  /*0ec0*/  UIADD3 UR5, UPT, UPT, UR8, 0x18000, URZ ;  /* 0x0001800008057890 */ /* 0x000fe4000fffe0ff */
[----:B------:R-:W-:Y:S02]  /*0ed0*/  UIADD3 UR6, UPT, UPT, UR8, 0x4000, URZ ;  /* 0x0000400008067890 */ /* 0x000fe4000fffe0ff */
[----:B------:R-:W-:Y:S02]  /*0ee0*/  USHF.R.U32.HI UR5, URZ, 0x4, UR5 ;  /* 0x00000004ff057899 */ /* 0x000fe40008011605 */
[----:B------:R-:W-:Y:S02]  /*0ef0*/  USHF.R.U32.HI UR6, URZ, 0x4, UR6 ;  /* 0x00000004ff067899 */ /* 0x000fe40008011606 */
[----:B------:R-:W-:Y:S01]  /*0f00*/  ULOP3.LUT UR5, UR5, 0x3fc0, URZ, 0xc0, !UPT ;  /* 0x00003fc005057892 */ /* 0x000fe2000f8ec0ff */
[----:B-1----:R-:W-:-:S13]  /*0f10*/  ISETP.LE.U32.AND P0, PT, R0, UR4, PT ;  /* 0x0000000400007c0c */ /* 0x002fda000bf03070 */
[----:B------:R-:W-:Y:S05]  /*0f20*/  @P0 EXIT ;  /* 0x000000000000094d */ /* 0x000fea0003800000 */
[----:B------:R-:W-:Y:S01]  /*0f30*/  ULOP3.LUT UR4, URZ, UR4, URZ, 0x33, !UPT ;  /* 0x00000004ff047292 */ /* 0x000fe2000f8e33ff */
[----:B------:R-:W-:Y:S01]  /*0f40*/  IMAD.U32 R8, RZ, RZ, UR5 ;  /* 0x00000005ff087e24 */ /* 0x000fe2000f8e00ff */
[----:B------:R-:W-:Y:S01]  /*0f50*/  ULOP3.LUT UR6, UR6, 0x3fc0, URZ, 0xc0, !UPT ;  /* 0x00003fc006067892 */ /* 0x000fe2000f8ec0ff */
[C---:B------:R-:W-:Y:S01]  /*0f60*/  ISETP.GE.U32.AND P0, PT, R3.reuse, 0x5, PT ;  /* 0x000000050300780c */ /* 0x040fe20003f06070 */
[----:B------:R-:W-:Y:S01]  /*0f70*/  IMAD.MOV.U32 R4, RZ, RZ, RZ ;  /* 0x000000ffff047224 */ /* 0x000fe200078e00ff */
[----:B------:R-:W-:Y:S01]  /*0f80*/  UMOV UR18, URZ ;  /* 0x000000ff00127c82 */ /* 0x000fe20008000000 */
[----:B------:R-:W-:Y:S01]  /*0f90*/  VIADD R0, R0, UR4 ;  /* 0x0000000400007c36 */ /* 0x000fe20008000000 */
[----:B------:R-:W-:Y:S01]  /*0fa0*/  UMOV UR15, URZ ;  /* 0x000000ff000f7c82 */ /* 0x000fe20008000000 */
[C---:B------:R-:W-:Y:S01]  /*0fb0*/  IMAD R8, R3.reuse, 0x500, R8 ;  /* 0x0000050003087824 */ /* 0x040fe200078e0208 */
[----:B------:R-:W-:Y:S01]  /*0fc0*/  LEA R9, R3, UR6, 0xa ;  /* 0x0000000603097c11 */ /* 0x000fe2000f8e50ff */
[----:B------:R-:W-:Y:S01]  /*0fd0*/  IMAD.HI.U32 R3, R0, 0x1b4e81b5, RZ ;  /* 0x1b4e81b500037827 */ /* 0x000fe200078e00ff */
[----:B------:R-:W-:Y:S01]  /*0fe0*/  UMOV UR6, 0x140 ;  /* 0x0000014000067882 */ /* 0x000fe20000000000 */
[----:B------:R-:W-:Y:S01]  /*0ff0*/  UMOV UR7, 0x144 ;  /* 0x0000014400077882 */ /* 0x000fe20000000000 */
[----:B------:R-:W-:Y:S01]  /*1000*/  SEL R9, R9, RZ, !P0 ;  /* 0x000000ff09097207 */ /* 0x000fe20004000000 */
[----:B------:R-:W-:Y:S01]  /*1010*/  UMOV UR4, 0x140 ;  /* 0x0000014000047882 */ /* 0x000fe20000000000 */
[----:B------:R-:W-:Y:S01]  /*1020*/  SEL R8, R8, RZ, !P0 ;  /* 0x000000ff08087207 */ /* 0x000fe20004000000 */
[----:B------:R-:W-:Y:S01]  /*1030*/  UMOV UR5, 0x144 ;  /* 0x0000014400057882 */ /* 0x000fe20000000000 */
[----:B------:R-:W-:-:S07]  /*1040*/  SHF.R.U32.HI R3, RZ, 0x4, R3 ;  /* 0x00000004ff037819 */ /* 0x000fce0000011603 */
.L_x_24:
[----:B------:R-:W-:Y:S01]  /*1050*/  USHF.R.U32.HI UR10, URZ, 0x1, UR18 ;  /* 0x00000001ff0a7899 */ /* 0x000fe20008011612 */
[----:B------:R-:W-:Y:S01]  /*1060*/  HFMA2 R7, -RZ, RZ, 0, 5.9604644775390625e-08 ;  /* 0x00000001ff077431 */ /* 0x000fe200000001ff */
[----:B------:R-:W-:Y:S02]  /*1070*/  USHF.L.U32 UR9, UR18, 0x3, URZ ;  /* 0x0000000312097899 */ /* 0x000fe400080006ff */
[----:B------:R-:W-:Y:S02]  /*1080*/  ULOP3.LUT UR10, UR10, 0x1, URZ, 0xc, !UPT ;  /* 0x000000010a0a7892 */ /* 0x000fe4000f8e0cff */
[----:B------:R-:W-:Y:S02]  /*1090*/  ULOP3.LUT UR9, UR9, 0x8, URZ, 0xc0, !UPT ;  /* 0x0000000809097892 */ /* 0x000fe4000f8ec0ff */
[----:B------:R-:W-:Y:S02]  /*10a0*/  USHF.L.U32 UR10, UR10, 0x1f, URZ ;  /* 0x0000001f0a0a7899 */ /* 0x000fe400080006ff */
[----:B------:R-:W-:-:S02]  /*10b0*/  ULOP3.LUT UR12, UR18, 0x1, URZ, 0xc0, !UPT ;  /* 0x00000001120c7892 */ /* 0x000fc4000f8ec0ff */
[----:B------:R-:W-:Y:S01]  /*10c0*/  MOV R0, UR9 ;  /* 0x0000000900007c02 */ /* 0x000fe20008000f00 */
[----:B------:R-:W-:Y:S01]  /*10d0*/  UIADD3 UR9, UPT, UPT, UR8, UR9, URZ ;  /* 0x0000000908097290 */ /* 0x000fe2000fffe0ff */
[----:B------:R-:W-:Y:S01]  /*10e0*/  MOV R5, UR10 ;  /* 0x0000000a00057c02 */ /* 0x000fe20008000f00 */
[----:B------:R-:W-:Y:S02]  /*10f0*/  UIMAD UR12, UR12, 0xa0, URZ ;  /* 0x000000a00c0c78a4 */ /* 0x000fe4000f8e02ff */
[----:B------:R-:W-:Y:S01]  /*1100*/  UIADD3 UR11, UPT, UPT, UR9, 0x32e78, URZ ;  /* 0x00032e78090b7890 */ /* 0x000fe2000fffe0ff */
[----:B------:R-:W1:Y:S02]  /*1110*/  SYNCS.PHASECHK.TRANS64.TRYWAIT P0, [R0+UR8+0x32e88], R5 ;  /* 0x032e8805000075a7 */ /* 0x000e640008001108 */
[----:B-1----:R-:W-:Y:S09]  /*1120*/  @!P0 BRA `(.L_x_18) ;  /* 0x0000004800a08947 */ /* 0x002ff20003800000 */
.L_x_67:
[----:B------:R-:W-:Y:S01]  /*1130*/  NOP ;  /* 0x0000000000007918 */ /* 0x000fe20000000000 */
[----:B------:R-:W-:Y:S01]  /*1140*/  UMOV UR17, 0xe ;  /* 0x0000000e00117882 */ /* 0x000fe20000000000 */
[----:B------:R-:W-:-:S05]  /*1150*/  UMOV UR16, 0xfffffff0 ;  /* 0xfffffff000107882 */ /* 0x000fca0000000000 */
.L_x_23:
[----:B------:R-:W-:Y:S01]  /*1160*/  ULEA UR13, UR15, UR8, 0x3 ;  /* 0x000000080f0d7291 */ /* 0x000fe2000f8e18ff */
[----:B-1----:R-:W-:Y:S01]  /*1170*/  SHF.L.U32 R11, R4, 0x1f, RZ ;  /* 0x0000001f040b7819 */ /* 0x002fe200000006ff */
[----:B------:R-:W-:Y:S01]  /*1180*/  UIADD3 UR14, UPT, UPT, UR16, 0x10, URZ ;  /* 0x00000010100e7890 */ /* 0x000fe2000fffe0ff */
[----:B------:R-:W-:Y:S03]  /*1190*/  MOV R0, UR15 ;  /* 0x0000000f00007c02 */ /* 0x000fe60008000f00 */
[----:B------:R-:W-:Y:S03]  /*11a0*/  ULOP3.LUT UP0, UR14, UR14, 0x2, URZ, 0xc0, !UPT ;  /* 0x000000020e0e7892 */ /* 0x000fe6000f80c0ff */
[----:B------:R-:W1:Y:S02]  /*11b0*/  SYNCS.PHASECHK.TRANS64.TRYWAIT P0, [UR13+0x32e50], R11 ;  /* 0x032e500bff0075a7 */ /* 0x000e64000800110d */
[----:B-12---:R-:W-:Y:S07]  /*11c0*/  @!P0 BRA `(.L_x_19) ;  /* 0x0000004800988947 */ /* 0x006fee0003800000 */
.L_x_69:
[----:B------:R-:W-:Y:S01]  /*11d0*/  NOP ;  /* 0x0000000000007918 */ /* 0x000fe20000000000 */
[----:B------:R-:W-:Y:S05]  /*11e0*/  BRA.U UP0, `(.L_x_20) ;  /* 0x0000000100487547 */ /* 0x000fea000b800000 */
[----:B------:R-:W-:Y:S02]  /*11f0*/  ULEA UR19, UR15, UR8, 0x9 ;  /* 0x000000080f137291 */ /* 0x000fe4000f8e48ff */
[----:B------:R-:W-:Y:S02]  /*1200*/  ULEA UR9, UR15, UR8, 0xa ;  /* 0x000000080f097291 */ /* 0x000fe4000f8e50ff */
[----:B------:R-:W-:Y:S02]  /*1210*/  UIADD3 UR19, UPT, UPT, UR19, 0x31000, URZ ;  /* 0x0003100013137890 */ /* 0x000fe4000fffe0ff */
[----:B------:R-:W-:Y:S02]  /*1220*/  UIADD3 UR10, UPT, UPT, UR9, 0x31a00, URZ ;  /* 0x00031a00090a7890 */ /* 0x000fe4000fffe0ff */
[----:B------:R-:W-:Y:S02]  /*1230*/  UIADD3 UR9, UPT, UPT, UR9, 0x31c00, URZ ;  /* 0x00031c0009097890 */ /* 0x000fe4000fffe0ff */
[----:B------:R-:W-:Y:S02]  /*1240*/  USHF.R.U32.HI UR19, URZ, 0x4, UR19 ;  /* 0x00000004ff137899 */ /* 0x000fe40008011613 */
[----:B------:R-:W-:Y:S02]  /*1250*/  USHF.R.U32.HI UR10, URZ, 0x4, UR10 ;  /* 0x00000004ff0a7899 */ /* 0x000fe4000801160a */
[----:B------:R-:W-:Y:S02]  /*1260*/  USHF.R.U32.HI UR9, URZ, 0x4, UR9 ;  /* 0x00000004ff097899 */ /* 0x000fe40008011609 */
[----:B------:R-:W-:Y:S02]  /*1270*/  ULOP3.LUT UR20, UR19, 0x3fe0, URZ, 0xc0, !UPT ;  /* 0x00003fe013147892 */ /* 0x000fe4000f8ec0ff */
[----:B------:R-:W-:Y:S02]  /*1280*/  ULOP3.LUT UR22, UR10, 0x3fe0, URZ, 0xc0, !UPT ;  /* 0x00003fe00a167892 */ /* 0x000fe4000f8ec0ff */
[----:B------:R-:W-:Y:S01]  /*1290*/  ULOP3.LUT UR24, UR9, 0x3fc0, URZ, 0xc0, !UPT ;  /* 0x00003fc009187892 */ /* 0x000fe2000f8ec0ff */
[----:B------:R-:W-:Y:S01]  /*12a0*/  UMOV UR21, 0x4008 ;  /* 0x0000400800157882 */ /* 0x000fe20000000000 */
[----:B------:R-:W-:Y:S01]  /*12b0*/  UMOV UR23, 0x4008 ;  /* 0x0000400800177882 */ /* 0x000fe20000000000 */
[----:B------:R-:W-:Y:S02]  /*12c0*/  UMOV UR25, 0x4008 ;  /* 0x0000400800197882 */ /* 0x000fe40000000000 */
[----:B------:R2:W-:Y:S02]  /*12d0*/  UTCCP.T.S.4x32dp128bit tmem[0x140], gdesc[UR20] ;  /* 0x00014014ff0079e7 */ /* 0x0005e40009100000 */
[----:B------:R2:W-:Y:S02]  /*12e0*/  UTCCP.T.S.4x32dp128bit tmem[0x144], gdesc[UR22] ;  /* 0x00014416ff0079e7 */ /* 0x0005e40009100000 */
[----:B------:R2:W-:Y:S01]  /*12f0*/  UTCCP.T.S.4x32dp128bit tmem[0x148], gdesc[UR24] ;  /* 0x00014818ff0079e7 */ /* 0x0005e20009100000 */
[----:B------:R-:W-:Y:S02]  /*1300*/  NOP ;  /* 0x0000000000007918 */ /* 0x000fe40000000000 */
.L_x_20:
[----:B------:R-:W-:Y:S01]  /*1310*/  UISETP.NE.AND UP0, UPT, UR15, 0x4, UPT ;  /* 0x000000040f00788c */ /* 0x000fe2000bf05270 */
[----:B------:R-:W-:Y:S01]  /*1320*/  SHFL.IDX PT, R5, R8, R0, 0x1f ;  /* 0x00001f0008057589 */ /* 0x000fe200000e0000 */
[----:B------:R-:W-:Y:S01]  /*1330*/  UIADD3 UR10, UPT, UPT, UR15, 0x1, URZ ;  /* 0x000000010f0a7890 */ /* 0x000fe2000fffe0ff */
[----:B------:R-:W-:Y:S03]  /*1340*/  NOP ;  /* 0x0000000000007918 */ /* 0x000fe60000000000 */
[----:B------:R-:W-:Y:S03]  /*1350*/  USEL UR10, UR10, URZ, UP0 ;  /* 0x000000ff0a0a7287 */ /* 0x000fe60008000000 */
[----:B-1----:R-:W1:Y:S01]  /*1360*/  SHFL.IDX PT, R2, R9, R0, 0x1f ;  /* 0x00001f0009027589 */ /* 0x002e6200000e0000 */
[----:B------:R-:W-:Y:S02]  /*1370*/  USHF.L.U32 UR15, UR14, 0x4, URZ ;  /* 0x000000040e0f7899 */ /* 0x000fe400080006ff */
[----:B------:R-:W-:Y:S02]  /*1380*/  ULEA UR9, UR10, UR8, 0x3 ;  /* 0x000000080a097291 */ /* 0x000fe4000f8e18ff */
[----:B------:R-:W-:Y:S01]  /*1390*/  ULEA UR14, UR14, 0x8a8, 0xd ;  /* 0x000008a80e0e7891 */ /* 0x000fe2000f8e68ff */
[----:B------:R-:W-:Y:S01]  /*13a0*/  ISETP.NE.AND P0, PT, RZ, UR10, PT ;  /* 0x0000000aff007c0c */ /* 0x000fe2000bf05270 */
[----:B------:R-:W-:Y:S01]  /*13b0*/  UISETP.NE.AND UP0, UPT, UR16, -0x10, UPT ;  /* 0xfffffff01000788c */ /* 0x000fe2000bf05270 */
[----:B------:R-:W-:Y:S01]  /*13c0*/  IMAD.U32 R10, RZ, RZ, UR10 ;  /* 0x0000000aff0a7e24 */ /* 0x000fe2000f8e00ff */
[----:B------:R-:W-:Y:S02]  /*13d0*/  UPRMT UR15, UR15, 0x5410, UR14 ;  /* 0x000054100f0f7896 */ /* 0x000fe4000800000e */
[----:B------:R-:W-:Y:S01]  /*13e0*/  UIADD3 UR13, UPT, UPT, UR13, 0x32e28, URZ ;  /* 0x00032e280d0d7890 */ /* 0x000fe2000fffe0ff */
[----:B------:R-:W-:Y:S01]  /*13f0*/  UMOV UR14, URZ ;  /* 0x000000ff000e7c82 */ /* 0x000fe20008000000 */
[----:B--2---:R-:W-:Y:S01]  /*1400*/  UMOV UR23, 0x40004040 ;  /* 0x4000404000177882 */ /* 0x004fe20000000000 */
[----:B------:R-:W-:Y:S01]  /*1410*/  UMOV UR21, 0x40004040 ;  /* 0x4000404000157882 */ /* 0x000fe20000000000 */
[----:B------:R-:W-:Y:S01]  /*1420*/  UMOV UR27, 0x40004040 ;  /* 0x40004040001b7882 */ /* 0x000fe20000000000 */
[----:B------:R-:W-:Y:S01]  /*1430*/  UMOV UR25, 0x40004040 ;  /* 0x4000404000197882 */ /* 0x000fe20000000000 */
[----:B------:R-:W-:Y:S01]  /*1440*/  UMOV UR31, 0x40004040 ;  /* 0x40004040001f7882 */ /* 0x000fe20000000000 */
[----:B------:R-:W-:Y:S01]  /*1450*/  UMOV UR29, 0x40004040 ;  /* 0x40004040001d7882 */ /* 0x000fe20000000000 */
[----:B------:R-:W-:Y:S01]  /*1460*/  UMOV UR35, 0x40004040 ;  /* 0x4000404000237882 */ /* 0x000fe20000000000 */
[----:B------:R-:W-:Y:S01]  /*1470*/  UMOV UR33, 0x40004040 ;  /* 0x4000404000217882 */ /* 0x000fe20000000000 */
[----:B-1----:R-:W-:Y:S02]  /*1480*/  R2UR UR22, R2 ;  /* 0x00000000021672ca */ /* 0x002fe400000e0000 */
[----:B------:R-:W-:Y:S02]  /*1490*/  R2UR UR20, R5 ;  /* 0x00000000051472ca */ /* 0x000fe400000e0000 */
[----:B------:R-:W-:Y:S04]  /*14a0*/  SEL R5, RZ, 0x1, P0 ;  /* 0x00000001ff057807 */ /* 0x000fe80000000000 */
[----:B------:R-:W-:Y:S05]  /*14b0*/  LOP3.LUT R4, R4, R5, RZ, 0x3c, !PT ;  /* 0x0000000504047212 */ /* 0x000fea00078e3cff */
[----:B------:R-:W-:Y:S01]  /*14c0*/  UIADD3 UR26, UPT, UPT, UR22, 0x2, URZ ;  /* 0x00000002161a7890 */ /* 0x000fe2000fffe0ff */
[----:B------:R-:W-:Y:S01]  /*14d0*/  IMAD.U32 R13, R4, -0x80000000, RZ ;  /* 0x80000000040d7824 */ /* 0x000fe200078e00ff */
[----:B------:R-:W-:Y:S01]  /*14e0*/  UIADD3 UR24, UPT, UPT, UR20, 0x2, URZ ;  /* 0x0000000214187890 */ /* 0x000fe2000fffe0ff */
[----:B------:R1:W-:Y:S01]  /*14f0*/  UTCQMMA gdesc[UR22], gdesc[UR20], tmem[UR12], tmem[UR14], idesc[UR15], tmem[UR6], UP0 ;  /* 0x00060e1416007dea */ /* 0x0003e2000800030c */
[----:B------:R-:W-:Y:S02]  /*1500*/  UIADD3 UR30, UPT, UPT, UR22, 0x4, URZ ;  /* 0x00000004161e7890 */ /* 0x000fe4000fffe0ff */
[----:B------:R-:W-:Y:S02]  /*1510*/  UIADD3 UR28, UPT, UPT, UR20, 0x4, URZ ;  /* 0x00000004141c7890 */ /* 0x000fe4000fffe0ff */
[----:B------:R-:W-:Y:S02]  /*1520*/  UIADD3 UR34, UPT, UPT, UR22, 0x6, URZ ;  /* 0x0000000616227890 */ /* 0x000fe4000fffe0ff */
[----:B------:R-:W-:Y:S01]  /*1530*/  UIADD3 UR32, UPT, UPT, UR20, 0x6, URZ ;  /* 0x0000000614207890 */ /* 0x000fe2000fffe0ff */
[----:B------:R1:W-:Y:S04]  /*1540*/  UTCQMMA gdesc[UR26], gdesc[UR24], tmem[UR12], tmem[UR14], idesc[UR15], tmem[UR6], UPT ;  /* 0x00060e181a007dea */ /* 0x0003e8000b80030c */
[----:B------:R1:W-:Y:S04]  /*1550*/  UTCQMMA gdesc[UR30], gdesc[UR28], tmem[UR12], tmem[UR14], idesc[UR15], tmem[UR6], UPT ;  /* 0x00060e1c1e007dea */ /* 0x0003e8000b80030c */
[----:B------:R1:W-:Y:S01]  /*1560*/  UTCQMMA gdesc[UR34], gdesc[UR32], tmem[UR12], tmem[UR14], idesc[UR15], tmem[UR6], UPT ;  /* 0x00060e2022007dea */ /* 0x0003e2000b80030c */
[----:B------:R1:W-:Y:S01]  /*1570*/  UTCBAR [UR13], URZ ;  /* 0x000000ff0d0073e9 */ /* 0x0003e200080000ff */
[----:B------:R-:W2:Y:S02]  /*1580*/  SYNCS.PHASECHK.TRANS64.TRYWAIT P0, [UR9+0x32e50], R13 ;  /* 0x032e500dff0075a7 */ /* 0x000ea40008001109 */
[----:B-12---:R-:W-:Y:S05]  /*1590*/  @!P0 BRA `(.L_x_21) ;  /* 0x0000004400c08947 */ /* 0x006fea0003800000 */
.L_x_71:
[----:B------:R-:W-:Y:S01]  /*15a0*/  ELECT P0, URZ, PT ;  /* 0x0000000000ff782f */ /* 0x000fe20003800000 */
[----:B------:R-:W-:Y:S01]  /*15b0*/  SHFL.IDX PT, R2, R9, R10, 0x1f ;  /* 0x00001f0a09027589 */ /* 0x000fe200000e0000 */
[----:B------:R-:W-:Y:S02]  /*15c0*/  UIADD3 UR9, UPT, UPT, UR9, 0x32e28, URZ ;  /* 0x00032e2809097890 */ /* 0x000fe4000fffe0ff */
[----:B------:R-:W-:Y:S05]  /*15d0*/  UISETP.NE.AND UP0, UPT, UR16, -0x2, UPT ;  /* 0xfffffffe1000788c */ /* 0x000fea000bf05270 */
[----:B-1----:R-:W1:Y:S01]  /*15e0*/  SHFL.IDX PT, R0, R8, R10, 0x1f ;  /* 0x00001f0a08007589 */ /* 0x002e6200000e0000 */
[----:B------:R-:W-:Y:S01]  /*15f0*/  NOP ;  /* 0x0000000000007918 */ /* 0x000fe20000000000 */
[----:B------:R-:W-:Y:S02]  /*1600*/  NOP ;  /* 0x0000000000007918 */ /* 0x000fe40000000000 */
[C---:B------:R-:W-:Y:S01]  /*1610*/  @P0 IMAD.SHL.U32 R5, R7.reuse, 0x2000, RZ ;  /* 0x0000200007050824 */ /* 0x040fe200078e00ff */
[----:B------:R-:W-:Y:S01]  /*1620*/  UMOV UR21, 0x40004040 ;  /* 0x4000404000157882 */ /* 0x000fe20000000000 */
[----:B------:R-:W-:Y:S01]  /*1630*/  @P0 IMAD.SHL.U32 R6, R7, 0x10, RZ ;  /* 0x0000001007060824 */ /* 0x000fe200078e00ff */
[----:B------:R-:W-:Y:S01]  /*1640*/  UMOV UR15, 0x40004040 ;  /* 0x40004040000f7882 */ /* 0x000fe20000000000 */
[----:B------:R-:W-:Y:S01]  /*1650*/  UMOV UR27, 0x40004040 ;  /* 0x40004040001b7882 */ /* 0x000fe20000000000 */
[----:B------:R-:W-:Y:S01]  /*1660*/  @P0 LOP3.LUT R5, R5, 0x6000, RZ, 0xc0, !PT ;  /* 0x0000600005050812 */ /* 0x000fe200078ec0ff */
[----:B------:R-:W-:Y:S01]  /*1670*/  UMOV UR25, 0x40004040 ;  /* 0x4000404000197882 */ /* 0x000fe20000000000 */
[----:B------:R-:W-:Y:S01]  /*1680*/  @P0 LOP3.LUT R6, R6, 0x30, RZ, 0xc0, !PT ;  /* 0x0000003006060812 */ /* 0x000fe200078ec0ff */
[----:B------:R-:W-:Y:S01]  /*1690*/  UMOV UR31, 0x40004040 ;  /* 0x40004040001f7882 */ /* 0x000fe20000000000 */
[----:B------:R-:W-:Y:S01]  /*16a0*/  @P0 LOP3.LUT R5, R5, 0x8a8, RZ, 0xfc, !PT ;  /* 0x000008a805050812 */ /* 0x000fe200078efcff */
[----:B------:R-:W-:Y:S01]  /*16b0*/  UMOV UR29, 0x40004040 ;  /* 0x40004040001d7882 */ /* 0x000fe20000000000 */
[----:B------:R-:W-:Y:S01]  /*16c0*/  UMOV UR35, 0x40004040 ;  /* 0x4000404000237882 */ /* 0x000fe20000000000 */
[----:B------:R-:W-:Y:S01]  /*16d0*/  UMOV UR33, 0x40004040 ;  /* 0x4000404000217882 */ /* 0x000fe20000000000 */
[----:B------:R-:W-:Y:S02]  /*16e0*/  @P0 PRMT R5, R6, 0x5410, R5 ;  /* 0x0000541006050816 */ /* 0x000fe40000000005 */
[----:B-1----:R-:W-:Y:S01]  /*16f0*/  R2UR UR14, R0 ;  /* 0x00000000000e72ca */ /* 0x002fe200000e0000 */
[----:B------:R-:W-:Y:S01]  /*1700*/  @P0 IMAD.MOV.U32 R10, RZ, RZ, RZ ;  /* 0x000000ffff0a0224 */ /* 0x000fe200078e00ff */
[----:B------:R-:W-:Y:S02]  /*1710*/  @P0 R2UR UR13, R5 ;  /* 0x00000000050d02ca */ /* 0x000fe400000e0000 */
[----:B------:R-:W-:Y:S02]  /*1720*/  R2UR UR20, R2 ;  /* 0x00000000021472ca */ /* 0x000fe400000e0000 */
[----:B------:R-:W-:Y:S07]  /*1730*/  @P0 R2UR UR22, R10 ;  /* 0x000000000a1602ca */ /* 0x000fee00000e0000 */
[----:B------:R-:W-:Y:S02]  /*1740*/  UIADD3 UR24, UPT, UPT, UR14, 0x2, URZ ;  /* 0x000000020e187890 */ /* 0x000fe4000fffe0ff */
[----:B------:R-:W-:Y:S01]  /*1750*/  UIADD3 UR28, UPT, UPT, UR14, 0x4, URZ ;  /* 0x000000040e1c7890 */ /* 0x000fe2000fffe0ff */
[----:B------:R-:W-:Y:S01]  /*1760*/  IMAD.U32 R11, RZ, RZ, UR13 ;  /* 0x0000000dff0b7e24 */ /* 0x000fe2000f8e00ff */
[----:B------:R-:W-:Y:S02]  /*1770*/  UIADD3 UR26, UPT, UPT, UR20, 0x2, URZ ;  /* 0x00000002141a7890 */ /* 0x000fe4000fffe0ff */
[----:B------:R-:W-:Y:S02]  /*1780*/  UIADD3 UR30, UPT, UPT, UR20, 0x4, URZ ;  /* 0x00000004141e7890 */ /* 0x000fe4000fffe0ff */
[----:B------:R-:W-:Y:S01]  /*1790*/  @P0 R2UR UR23, R11 ;  /* 0x000000000b1702ca */ /* 0x000fe200000e0000 */
[----:B------:R-:W-:Y:S02]  /*17a0*/  UIADD3 UR34, UPT, UPT, UR20, 0x6, URZ ;  /* 0x0000000614227890 */ /* 0x000fe4000fffe0ff */
[----:B------:R-:W-:Y:S10]  /*17b0*/  UIADD3 UR32, UPT, UPT, UR14, 0x6, URZ ;  /* 0x000000060e207890 */ /* 0x000ff4000fffe0ff */
[----:B------:R1:W-:Y:S01]  /*17c0*/  UTCQMMA gdesc[UR20], gdesc[UR14], tmem[UR12], tmem[UR22], idesc[UR23], tmem[UR4], UPT ;  /* 0x0004160e14007dea */ /* 0x0003e2000b80030c */
[----:B------:R1:W-:Y:S01]  /*17d0*/  UTCQMMA gdesc[UR26], gdesc[UR24], tmem[UR12], tmem[UR22], idesc[UR23], tmem[UR4], UPT ;  /* 0x000416181a007dea */ /* 0x0003e2000b80030c */
[----:B------:R1:W-:Y:S01]  /*17e0*/  UTCQMMA gdesc[UR30], gdesc[UR28], tmem[UR12], tmem[UR22], idesc[UR23], tmem[UR4], UPT ;  /* 0x0004161c1e007dea */ /* 0x0003e2000b80030c */
[----:B------:R1:W-:Y:S01]  /*17f0*/  UTCQMMA gdesc[UR34], gdesc[UR32], tmem[UR12], tmem[UR22], idesc[UR23], tmem[UR4], UPT ;  /* 0x0004162022007dea */ /* 0x0003e2000b80030c */
[----:B------:R1:W-:Y:S01]  /*1800*/  UTCBAR [UR9], URZ ;  /* 0x000000ff090073e9 */ /* 0x0003e200080000ff */
[----:B------:R-:W-:Y:S05]  /*1810*/  BRA.U UP0, `(.L_x_22) ;  /* 0x0000000100087547 */ /* 0x000fea000b800000 */
[----:B------:R2:W-:Y:S01]  /*1820*/  UTCBAR [UR11], URZ ;  /* 0x000000ff0b0073e9 */ /* 0x0005e200080000ff */
[----:B------:R-:W-:Y:S01]  /*1830*/  NOP ;  /* 0x0000000000007918 */ /* 0x000fe20000000000 */
.L_x_22:
[----:B------:R-:W-:Y:S01]  /*1840*/  UISETP.NE.AND UP0, UPT, UR10, 0x4, UPT ;  /* 0x000000040a00788c */ /* 0x000fe2000bf05270 */
[----:B------:R-:W-:Y:S01]  /*1850*/  VIADD R7, R7, 0x2 ;  /* 0x0000000207077836 */ /* 0x000fe20000000000 */
[----:B------:R-:W-:Y:S02]  /*1860*/  UIADD3 UR10, UPT, UPT, UR10, 0x1, URZ ;  /* 0x000000010a0a7890 */ /* 0x000fe4000fffe0ff */
[----:B------:R-:W-:Y:S02]  /*1870*/  UIADD3 UR17, UPT, UPT, UR17, -0x2, URZ ;  /* 0xfffffffe11117890 */ /* 0x000fe4000fffe0ff */
[----:B-1----:R-:W-:Y:S02]  /*1880*/  USEL UR15, UR10, URZ, UP0 ;  /* 0x000000ff0a0f7287 */ /* 0x002fe40008000000 */
[----:B------:R-:W-:Y:S02]  /*1890*/  UISETP.NE.AND UP0, UPT, UR17, -0x2, UPT ;  /* 0xfffffffe1100788c */ /* 0x000fe4000bf05270 */
[----:B------:R-:W-:Y:S02]  /*18a0*/  UIADD3 UR16, UPT, UPT, UR16, 0x2, URZ ;  /* 0x0000000210107890 */ /* 0x000fe4000fffe0ff */
[----:B------:R-:W-:Y:S04]  /*18b0*/  ISETP.NE.AND P0, PT, RZ, UR15, PT ;  /* 0x0000000fff007c0c */ /* 0x000fe8000bf05270 */
[----:B------:R-:W-:Y:S04]  /*18c0*/  SEL R5, RZ, 0x1, P0 ;  /* 0x00000001ff057807 */ /* 0x000fe80000000000 */
[----:B------:R-:W-:Y:S01]  /*18d0*/  LOP3.LUT R4, R4, R5, RZ, 0x3c, !PT ;  /* 0x0000000504047212 */ /* 0x000fe200078e3cff */
[----:B------:R-:W-:Y:S06]  /*18e0*/  BRA.U UP0, `(.L_x_23) ;  /* 0xfffffff9001c7547 */ /* 0x000fec000b83ffff */
[----:B------:R-:W-:-:S13]  /*18f0*/  ISETP.NE.AND P0, PT, R3, UR18, PT ;  /* 0x0000001203007c0c */ /* 0x000fda000bf05270 */
[----:B--2---:R-:W-:Y:S05]  /*1900*/  @!P0 EXIT ;  /* 0x000000000000894d */ /* 0x004fea0003800000 */
[----:B------:R-:W-:Y:S01]  /*1910*/  UIADD3 UR18, UPT, UPT, UR18, 0x1, URZ ;  /* 0x0000000112127890 */ /* 0x000fe2000fffe0ff */
[----:B------:R-:W-:Y:S11]  /*1920*/  BRA `(.L_x_24) ;  /* 0xfffffff400c87947 */ /* 0x000ff6000383ffff */
.L_x_11:
[----:B------:R-:W-:-:S13]  /*1930*/  ELECT P0, URZ, PT ;  /* 0x0000000000ff782f */ /* 0x000fda0003800000 */
[----:B------:R-:W-:Y:S05]  /*1940*/  @!P0 BRA `(.L_x_13) ;  /* 0x0000002800408947 */ /* 0x000fea0003800000 */
[----:B------:R-:W1:Y:S02]  /*1950*/  S2UR UR4, SR_CTAID.X ;  /* 0x00000000000479c3 */ /* 0x000e640000002500 */
[----:B-1----:R-:W-:-:S13]  /*1960*/  ISETP.LE.U32.AND P0, PT, R0, UR4, PT ;  /* 0x0000000400007c0c */ /* 0x002fda000bf03070 */
[----:B------:R-:W-:Y:S05]  /*1970*/  @P0 EXIT ;  /* 0x000000000000094d */ /* 0x000fea0003800000 */
[----:B------:R-:W1:Y:S01]  /*1980*/  S2R R2, SR_CgaCtaId ;  /* 0x0000000000027919 */ /* 0x000e620000008800 */
[----:B------:R-:W-:Y:S01]  /*1990*/  IMAD.U32 R6, RZ, RZ, UR4 ;  /* 0x00000004ff067e24 */ /* 0x000fe2000f8e00ff */
[----:B------:R-:W2:Y:S01]  /*19a0*/  LDC.64 R22, c[0x0][0x380] ;  /* 0x0000e000ff167b82 */ /* 0x000ea20000000a00 */
[----:B------:R-:W-:Y:S02]  /*19b0*/  HFMA2 R7, -RZ, RZ, 0, 0 ;  /* 0x00000000ff077431 */ /* 0x000fe400000001ff */
[----:B------:R-:W-:Y:S01]  /*19c0*/  IMAD.MOV.U32 R29, RZ, RZ, RZ ;  /* 0x000000ffff1d7224 */ /* 0x000fe200078e00ff */
[----:B------:R-:W-:Y:S02]  /*19d0*/  LOP3.LUT R3, RZ, R6, RZ, 0x33, !PT ;  /* 0x00000006ff037212 */ /* 0x000fe400078e33ff */
[----:B------:R-:W-:Y:S02]  /*19e0*/  PRMT R15, R6, 0x7610, R15 ;  /* 0x00007610060f7816 */ /* 0x000fe4000000000f */
[----:B------:R-:W3:Y:S01]  /*19f0*/  LDC.64 R18, c[0x0][0x348] ;  /* 0x0000d200ff127b82 */ /* 0x000ee20000000a00 */
[----:B------:R-:W-:Y:S01]  /*1a00*/  IMAD.IADD R14, R0, 0x1, R3 ;  /* 0x00000001000e7824 */ /* 0x000fe200078e0203 */
[----:B------:R-:W-:-:S03]  /*1a10*/  MOV R3, 0x400 ;  /* 0x0000040000037802 */ /* 0x000fc60000000f00 */
[----:B------:R-:W-:-:S03]  /*1a20*/  IMAD.HI.U32 R14, R14, 0x1b4e81b5, RZ ;  /* 0x1b4e81b50e0e7827 */ /* 0x000fc600078e00ff */
[----:B------:R-:W4:Y:S02]  /*1a30*/  LDC.64 R10, c[0x0][0x358] ;  /* 0x0000d600ff0a7b82 */ /* 0x000f240000000a00 */
[----:B------:R-:W-:-:S04]  /*1a40*/  SHF.R.U32.HI R14, RZ, 0x4, R14 ;  /* 0x00000004ff0e7819 */ /* 0x000fc8000001160e */
[----:B------:R-:W-:Y:S02]  /*1a50*/  IADD3 R14, PT, PT, -R14, RZ, RZ ;  /* 0x000000ff0e0e7210 */ /* 0x000fe40007ffe1ff */
[----:B-1----:R-:W-:-:S05]  /*1a60*/  LEA R2, R2, R3, 0x18 ;  /* 0x0000000302027211 */ /* 0x002fca00078ec0ff */
[----:B------:R-:W-:-:S07]  /*1a70*/  VIADD R16, R2, 0x32e00 ;  /* 0x00032e0002107836 */ /* 0x000fce0000000000 */
.L_x_41:
[----:B------:R-:W-:Y:S01]  /*1a80*/  SHF.R.U32.HI R9, RZ, 0x4, R6 ;  /* 0x00000004ff097819 */ /* 0x000fe20000011606 */
[----:B------:R-:W-:Y:S05]  /*1a90*/  YIELD ;  /* 0x0000000000007946 */ /* 0x000fea0003800000 */
[----:B------:R-:W-:Y:S01]  /*1aa0*/  IMAD.HI.U32 R9, R9, 0x5b05b06, RZ ;  /* 0x05b05b0609097827 */ /* 0x000fe200078e00ff */
[----:B------:R-:W-:Y:S04]  /*1ab0*/  MOV R4, 0x1b50 ;  /* 0x00001b5000047802 */ /* 0x000fe80000000f00 */
[C---:B------:R-:W-:Y:S01]  /*1ac0*/  PRMT R0, R9.reuse, 0x9910, RZ ;  /* 0x0000991009007816 */ /* 0x040fe200000000ff */
[----:B------:R-:W-:Y:S04]  /*1ad0*/  IMAD.SHL.U32 R9, R9, 0x10, RZ ;  /* 0x0000001009097824 */ /* 0x000fe800078e00ff */
[----:B------:R-:W-:Y:S01]  /*1ae0*/  IMAD R0, R0, 0x2d0, RZ ;  /* 0x000002d000007824 */ /* 0x000fe200078e02ff */
[----:B------:R-:W-:Y:S03]  /*1af0*/  VIADDMNMX.U32 R45, R20, -R9, 0x10, PT ;  /* 0x00000010142d7446 */ /* 0x000fe60003800809 */
[----:B------:R-:W-:Y:S05]  /*1b00*/  IMAD.MOV R12, RZ, RZ, -R0 ;  /* 0x000000ffff0c7224 */ /* 0x000fea00078e0a00 */
[----:B------:R-:W-:Y:S05]  /*1b10*/  PRMT R12, R12, 0x7710, RZ ;  /* 0x000077100c0c7816 */ /* 0x000fea00000000ff */
[----:B------:R-:W-:Y:S05]  /*1b20*/  IMAD.IADD R12, R12, 0x1, R15 ;  /* 0x000000010c0c7824 */ /* 0x000fea00078e020f */
[----:B------:R-:W-:Y:S02]  /*1b30*/  LOP3.LUT R3, R12, 0xffff, RZ, 0xc0, !PT ;  /* 0x0000ffff0c037812 */ /* 0x000fe400078ec0ff */
[----:B--234-:R-:W-:Y:S05]  /*1b40*/  CALL.REL.NOINC `($__internal_3_$__cuda_sm20_div_u16) ;  /* 0x0000004800487944 */ /* 0x01cfea0003c00000 */
[----:B------:R-:W-:Y:S01]  /*1b50*/  LOP3.LUT R4, R29, 0x1, RZ, 0x3c, !PT ;  /* 0x000000011d047812 */ /* 0x000fe200078e3cff */
[----:B------:R-:W-:Y:S01]  /*1b60*/  IMAD R34, R7, 0x8, R16 ;  /* 0x0000000807227824 */ /* 0x000fe200078e0210 */
[----:B------:R-:W-:Y:S03]  /*1b70*/  PRMT R45, R45, 0x9910, RZ ;  /* 0x000099102d2d7816 */ /* 0x000fe600000000ff */
[----:B------:R-:W-:Y:S01]  /*1b80*/  IMAD.U32 R3, R4, -0x80000000, RZ ;  /* 0x8000000004037824 */ /* 0x000fe200078e00ff */
[----:B------:R-:W-:Y:S03]  /*1b90*/  PRMT R4, R0, 0x9910, RZ ;  /* 0x0000991000047816 */ /* 0x000fe600000000ff */
[----:B------:R-:W1:Y:S02]  /*1ba0*/  SYNCS.PHASECHK.TRANS64.TRYWAIT P0, [R34+URZ+0x28], R3 ;  /* 0x00002803220075a7 */ /* 0x000e6400080011ff */
[----:B------:R-:W-:Y:S05]  /*1bb0*/  IMAD R4, R45, R4, RZ ;  /* 0x000000042d047224 */ /* 0x000fea00078e02ff */
[----:B------:R-:W-:Y:S04]  /*1bc0*/  IADD3 R4, PT, PT, RZ, -R4, RZ ;  /* 0x80000004ff047210 */ /* 0x000fe80007ffe0ff */
[----:B------:R-:W-:Y:S05]  /*1bd0*/  PRMT R5, R4, 0x7710, RZ ;  /* 0x0000771004057816 */ /* 0x000fea00000000ff */
[----:B------:R-:W-:Y:S05]  /*1be0*/  IMAD.IADD R4, R12, 0x1, R5 ;  /* 0x000000010c047824 */ /* 0x000fea00078e0205 */
[----:B------:R-:W-:Y:S04]  /*1bf0*/  LOP3.LUT R4, R4, 0xffff, RZ, 0xc0, !PT ;  /* 0x0000ffff04047812 */ /* 0x000fe800078ec0ff */
[----:B------:R-:W-:Y:S01]  /*1c00*/  IADD3 R4, PT, PT, R9, R4, RZ ;  /* 0x0000000409047210 */ /* 0x000fe20007ffe0ff */
[----:B-1----:R-:W-:Y:S06]  /*1c10*/  @!P0 BRA `(.L_x_25) ;  /* 0x00000040003c8947 */ /* 0x002fec0003800000 */
.L_x_73:
[----:B------:R-:W-:Y:S01]  /*1c20*/  R2UR UR4, R10 ;  /* 0x000000000a0472ca */ /* 0x000fe200000e0000 */
[----:B------:R-:W-:Y:S01]  /*1c30*/  IMAD.SHL.U32 R8, R4, 0x80, RZ ;  /* 0x0000008004087824 */ /* 0x000fe200078e00ff */
[----:B------:R-:W-:Y:S01]  /*1c40*/  R2UR UR5, R11 ;  /* 0x000000000b0572ca */ /* 0x000fe200000e0000 */
[----:B------:R-:W-:Y:S01]  /*1c50*/  UMOV UR18, URZ ;  /* 0x000000ff00127c82 */ /* 0x000fe20008000000 */
[----:B------:R-:W-:Y:S01]  /*1c60*/  IADD3 R30, P1, PT, R18, 0x140, RZ ;  /* 0x00000140121e7810 */ /* 0x000fe20007f3e0ff */
[----:B------:R-:W-:Y:S01]  /*1c70*/  UMOV UR6, 0x0 ;  /* 0x0000000000067882 */ /* 0x000fe20000000000 */
[----:B------:R-:W-:Y:S01]  /*1c80*/  LEA R12, P0, R8, R22, 0x2 ;  /* 0x00000016080c7211 */ /* 0x000fe200078010ff */
[----:B------:R-:W-:Y:S01]  /*1c90*/  UMOV UR7, 0x10000000 ;  /* 0x1000000000077882 */ /* 0x000fe20000000000 */
[----:B------:R-:W-:Y:S01]  /*1ca0*/  LOP3.LUT R0, R0, 0xffff, RZ, 0xc0, !PT ;  /* 0x0000ffff00007812 */ /* 0x000fe200078ec0ff */
[--C-:B------:R-:W-:Y:S01]  /*1cb0*/  IMAD.X R31, RZ, RZ, R19.reuse, P1 ;  /* 0x000000ffff1f7224 */ /* 0x100fe200008e0613 */
[----:B------:R-:W-:Y:S01]  /*1cc0*/  LEA.HI.X R13, R8, R23, RZ, 0x2, P0 ;  /* 0x00000017080d7211 */ /* 0x000fe200000f14ff */
[C---:B-1----:R-:W-:Y:S01]  /*1cd0*/  VIADD R9, R7.reuse, 0x1 ;  /* 0x0000000107097836 */ /* 0x042fe20000000000 */
[----:B------:R-:W-:Y:S01]  /*1ce0*/  ISETP.NE.AND P0, PT, R7, 0x4, PT ;  /* 0x000000040700780c */ /* 0x000fe20003f05270 */
[----:B------:R-:W-:Y:S01]  /*1cf0*/  UMOV UR22, UR18 ;  /* 0x0000001200167c82 */ /* 0x000fe20008000000 */
[----:B------:R-:W-:Y:S01]  /*1d00*/  R2UR UR17, R34 ;  /* 0x00000000221172ca */ /* 0x000fe200000e0000 */
[----:B------:R-:W2:Y:S01]  /*1d10*/  LDG.E.CONSTANT R5, desc[UR4][R12.64] ;  /* 0x000000040c057981 */ /* 0x000ea2000c1e9900 */
[----:B------:R-:W-:Y:S01]  /*1d20*/  SEL R9, R9, RZ, P0 ;  /* 0x000000ff09097207 */ /* 0x000fe20000000000 */
[----:B------:R-:W-:Y:S01]  /*1d30*/  UMOV UR15, URZ ;  /* 0x000000ff000f7c82 */ /* 0x000fe20008000000 */
[----:B------:R-:W-:Y:S01]  /*1d40*/  R2UR UR19, R8 ;  /* 0x00000000081372ca */ /* 0x000fe200000e0000 */
[----:B------:R-:W-:Y:S01]  /*1d50*/  IMAD R0, R0, 0xa0, RZ ;  /* 0x000000a000007824 */ /* 0x000fe200078e02ff */
[C---:B------:R-:W-:Y:S01]  /*1d60*/  ISETP.NE.AND P0, PT, R9.reuse, RZ, PT ;  /* 0x000000ff0900720c */ /* 0x040fe20003f05270 */
[----:B------:R-:W-:Y:S01]  /*1d70*/  IMAD R35, R9, 0x8, R16 ;  /* 0x0000000809237824 */ /* 0x000fe200078e0210 */
[----:B------:R-:W-:Y:S01]  /*1d80*/  R2UR UR26, R30 ;  /* 0x000000001e1a72ca */ /* 0x000fe200000e0000 */
[C-C-:B------:R-:W-:Y:S01]  /*1d90*/  IMAD R21, R7.reuse, 0x200, R2.reuse ;  /* 0x0000020007157824 */ /* 0x140fe200078e0202 */
[----:B------:R-:W-:Y:S01]  /*1da0*/  SEL R26, RZ, 0x1, P0 ;  /* 0x00000001ff1a7807 */ /* 0x000fe20000000000 */
[--C-:B------:R-:W-:Y:S01]  /*1db0*/  IMAD R24, R7, 0x4000, R2.reuse ;  /* 0x0000400007187824 */ /* 0x100fe200078e0202 */
[C---:B------:R-:W-:Y:S01]  /*1dc0*/  IADD3 R32, P0, PT, R18.reuse, 0x1c0, RZ ;  /* 0x000001c012207810 */ /* 0x040fe20007f1e0ff */
[----:B------:R-:W-:Y:S01]  /*1dd0*/  UMOV UR21, UR17 ;  /* 0x0000001100157c82 */ /* 0x000fe20008000000 */
[----:B------:R-:W-:Y:S01]  /*1de0*/  LOP3.LUT R29, R29, R26, RZ, 0x3c, !PT ;  /* 0x0000001a1d1d7212 */ /* 0x000fe200078e3cff */
[----:B------:R-:W-:Y:S01]  /*1df0*/  UMOV UR13, UR17 ;  /* 0x00000011000d7c82 */ /* 0x000fe20008000000 */
[----:B------:R-:W-:Y:S01]  /*1e00*/  IADD3 R26, P3, PT, R18, 0x40, RZ ;  /* 0x00000040121a7810 */ /* 0x000fe20007f7e0ff */
[----:B------:R-:W-:Y:S01]  /*1e10*/  UMOV UR14, UR19 ;  /* 0x00000013000e7c82 */ /* 0x000fe20008000000 */
[----:B------:R-:W-:Y:S01]  /*1e20*/  LOP3.LUT R37, R29, 0x1, RZ, 0x3c, !PT ;  /* 0x000000011d257812 */ /* 0x000fe200078e3cff */
[----:B------:R-:W-:Y:S01]  /*1e30*/  UMOV UR9, UR17 ;  /* 0x0000001100097c82 */ /* 0x000fe20008000000 */
[----:B------:R-:W-:Y:S01]  /*1e40*/  R2UR UR16, R24 ;  /* 0x00000000181072ca */ /* 0x000fe200000e0000 */
[--C-:B------:R-:W-:Y:S01]  /*1e50*/  IMAD.X R27, RZ, RZ, R19.reuse, P3 ;  /* 0x000000ffff1b7224 */ /* 0x100fe200018e0613 */
[----:B------:R-:W-:Y:S01]  /*1e60*/  IADD3 R24, P2, PT, R18, 0xc0, RZ ;  /* 0x000000c012187810 */ /* 0x000fe20007f5e0ff */
[----:B------:R-:W-:Y:S01]  /*1e70*/  IMAD R17, R7, 0x400, R2 ;  /* 0x0000040007117824 */ /* 0x000fe200078e0202 */
[----:B------:R-:W-:Y:S01]  /*1e80*/  R2UR UR30, R26 ;  /* 0x000000001a1e72ca */ /* 0x000fe200000e0000 */
[--C-:B------:R-:W-:Y:S01]  /*1e90*/  IMAD.X R33, RZ, RZ, R19.reuse, P0 ;  /* 0x000000ffff217224 */ /* 0x100fe200000e0613 */
[----:B------:R-:W-:Y:S01]  /*1ea0*/  R2UR UR31, R27 ;  /* 0x000000001b1f72ca */ /* 0x000fe200000e0000 */
[----:B------:R-:W-:Y:S01]  /*1eb0*/  IMAD.U32 R36, R37, -0x80000000, RZ ;  /* 0x8000000025247824 */ /* 0x000fe200078e00ff */
[----:B------:R-:W-:Y:S01]  /*1ec0*/  R2UR UR8, R17 ;  /* 0x00000000110872ca */ /* 0x000fe200000e0000 */
[----:B------:R-:W-:Y:S01]  /*1ed0*/  IMAD.X R25, RZ, RZ, R19, P2 ;  /* 0x000000ffff197224 */ /* 0x000fe200010e0613 */
[----:B------:R-:W-:Y:S01]  /*1ee0*/  R2UR UR12, R21 ;  /* 0x00000000150c72ca */ /* 0x000fe200000e0000 */
[----:B------:R-:W-:Y:S01]  /*1ef0*/  IMAD.MOV.U32 R21, RZ, RZ, 0x9480 ;  /* 0x00009480ff157424 */ /* 0x000fe200078e00ff */
[----:B------:R-:W-:Y:S01]  /*1f00*/  R2UR UR28, R24 ;  /* 0x00000000181c72ca */ /* 0x000fe200000e0000 */
[----:B------:R-:W-:Y:S01]  /*1f10*/  UIADD3 UR16, UPT, UPT, UR16, 0x4000, URZ ;  /* 0x0000400010107890 */ /* 0x000fe2000fffe0ff */
[----:B------:R-:W-:Y:S02]  /*1f20*/  R2UR UR29, R25 ;  /* 0x00000000191d72ca */ /* 0x000fe400000e0000 */
[----:B------:R-:W-:Y:S02]  /*1f30*/  R2UR UR27, R31 ;  /* 0x000000001f1b72ca */ /* 0x000fe400000e0000 */
[----:B------:R-:W-:Y:S02]  /*1f40*/  R2UR UR24, R32 ;  /* 0x00000000201872ca */ /* 0x000fe400000e0000 */
[----:B------:R-:W-:Y:S01]  /*1f50*/  R2UR UR25, R33 ;  /* 0x00000000211972ca */ /* 0x000fe200000e0000 */
[----:B------:R-:W-:Y:S01]  /*1f60*/  UIADD3 UR8, UPT, UPT, UR8, 0x31a00, URZ ;  /* 0x00031a0008087890 */ /* 0x000fe2000fffe0ff */
[----:B------:R1:W-:Y:S01]  /*1f70*/  UTMALDG.2D [UR16], [UR30], desc[UR6] ;  /* 0x000006101e0075b4 */ /* 0x0003e20008009000 */
[----:B------:R-:W-:Y:S01]  /*1f80*/  UIADD3 UR12, UPT, UPT, UR12, 0x31000, URZ ;  /* 0x000310000c0c7890 */ /* 0x000fe2000fffe0ff */
[----:B------:R-:W-:Y:S01]  /*1f90*/  R2UR UR10, R0 ;  /* 0x00000000000a72ca */ /* 0x000fe200000e0000 */
[C---:B--2---:R-:W-:Y:S01]  /*1fa0*/  IMAD R3, R5.reuse, 0x1c00, R0 ;  /* 0x00001c0005037824 */ /* 0x044fe200078e0200 */
[----:B------:R-:W-:Y:S01]  /*1fb0*/  ISETP.GT.AND P0, PT, R5, RZ, PT ;  /* 0x000000ff0500720c */ /* 0x000fe20003f04270 */
[--C-:B------:R-:W-:Y:S01]  /*1fc0*/  IMAD R4, R7, 0x5000, R2.reuse ;  /* 0x0000500007047824 */ /* 0x100fe200078e0202 */
[----:B------:R-:W-:Y:S01]  /*1fd0*/  VIMNMX R28, PT, PT, RZ, R5, !PT ;  /* 0x00000005ff1c7248 */ /* 0x000fe20007fe0100 */
[----:B------:R-:W-:Y:S01]  /*1fe0*/  VIADD R5, R9, 0x1 ;  /* 0x0000000109057836 */ /* 0x000fe20000000000 */
[----:B------:R-:W-:Y:S01]  /*1ff0*/  SEL R17, R3, R0, P0 ;  /* 0x0000000003117207 */ /* 0x000fe20000000000 */
[--C-:B------:R-:W-:Y:S01]  /*2000*/  IMAD R3, R9, 0x5000, R2.reuse ;  /* 0x0000500009037824 */ /* 0x100fe200078e0202 */
[----:B------:R-:W-:Y:S02]  /*2010*/  R2UR UR20, R4 ;  /* 0x00000000041472ca */ /* 0x000fe400000e0000 */
[----:B------:R-:W-:Y:S02]  /*2020*/  R2UR UR23, R17 ;  /* 0x00000000111772ca */ /* 0x000fe400000e0000 */
[----:B------:R-:W-:Y:S02]  /*2030*/  R2UR UR11, R28 ;  /* 0x000000001c0b72ca */ /* 0x000fe400000e0000 */
[----:B------:R-:W-:Y:S04]  /*2040*/  ISETP.NE.AND P0, PT, R9, 0x4, PT ;  /* 0x000000040900780c */ /* 0x000fe80003f05270 */
[----:B------:R-:W-:Y:S03]  /*2050*/  SEL R5, R5, RZ, P0 ;  /* 0x000000ff05057207 */ /* 0x000fe60000000000 */
[----:B------:R-:W-:Y:S01]  /*2060*/  UIADD3 UR20, UPT, UPT, UR20, 0x18000, URZ ;  /* 0x0001800014147890 */ /* 0x000fe2000fffe0ff */
[----:B------:R-:W-:Y:S03]  /*2070*/  ISETP.NE.AND P0, PT, R5, RZ, PT ;  /* 0x000000ff0500720c */ /* 0x000fe60003f05270 */
[----:B------:R-:W-:Y:S05]  /*2080*/  USHF.L.U32 UR11, UR11, 0x2, URZ ;  /* 0x000000020b0b7899 */ /* 0x000fea00080006ff */
[----:B------:R1:W-:Y:S01]  /*2090*/  UTMALDG.2D [UR20], [UR28], desc[UR6] ;  /* 0x000006141c0075b4 */ /* 0x0003e20008009000 */
[----:B------:R1:W-:Y:S03]  /*20a0*/  UTMALDG.2D [UR12], [UR26], desc[UR6] ;  /* 0x0000060c1a0075b4 */ /* 0x0003e60008009000 */
[----:B------:R1:W-:Y:S01]  /*20b0*/  UTMALDG.2D [UR8], [UR24], desc[UR6] ;  /* 0x00000608180075b4 */ /* 0x0003e20008009000 */
[----:B------:R2:W-:Y:S01]  /*20c0*/  SYNCS.ARRIVE.TRANS64 RZ, [R34+URZ], R21 ;  /* 0x0000001522ff79a7 */ /* 0x0005e200080000ff */
[----:B------:R-:W3:Y:S01]  /*20d0*/  SYNCS.PHASECHK.TRANS64.TRYWAIT P1, [R35+URZ+0x28], R36 ;  /* 0x00002824230075a7 */ /* 0x000ee200080211ff */
[----:B--2---:R-:W-:Y:S01]  /*20e0*/  IMAD R34, R9, 0x4000, R2 ;  /* 0x0000400009227824 */ /* 0x004fe200078e0202 */
[----:B-1-3--:R-:W-:Y:S06]  /*20f0*/  @!P1 BRA `(.L_x_26) ;  /* 0x0000003c00209947 */ /* 0x00afec0003800000 */
.L_x_75:
[----:B------:R-:W-:Y:S01]  /*2100*/  R2UR UR8, R34 ;  /* 0x00000000220872ca */ /* 0x000fe200000e0000 */
[----:B------:R-:W-:Y:S01]  /*2110*/  UMOV UR14, 0x0 ;  /* 0x00000000000e7882 */ /* 0x000fe20000000000 */
[----:B------:R-:W-:Y:S01]  /*2120*/  R2UR UR4, R3 ;  /* 0x00000000030472ca */ /* 0x000fe200000e0000 */
[----:B------:R-:W-:Y:S01]  /*2130*/  UMOV UR15, 0x10000000 ;  /* 0x10000000000f7882 */ /* 0x000fe20000000000 */
[----:B------:R-:W-:Y:S01]  /*2140*/  R2UR UR9, R35 ;  /* 0x00000000230972ca */ /* 0x000fe200000e0000 */
[----:B------:R-:W-:Y:S01]  /*2150*/  UMOV UR10, 0x80 ;  /* 0x00000080000a7882 */ /* 0x000fe20000000000 */
[----:B------:R-:W-:Y:S01]  /*2160*/  R2UR UR16, R26 ;  /* 0x000000001a1072ca */ /* 0x000fe200000e0000 */
[----:B------:R-:W-:Y:S01]  /*2170*/  IMAD.MOV.U32 R4, RZ, RZ, 0x9000 ;  /* 0x00009000ff047424 */ /* 0x000fe200078e00ff */
[----:B------:R-:W-:Y:S01]  /*2180*/  R2UR UR17, R27 ;  /* 0x000000001b1172ca */ /* 0x000fe200000e0000 */
[----:B------:R-:W-:Y:S01]  /*2190*/  UMOV UR6, 0x80 ;  /* 0x0000008000067882 */ /* 0x000fe20000000000 */
[----:B------:R-:W-:Y:S01]  /*21a0*/  R2UR UR11, R8 ;  /* 0x00000000080b72ca */ /* 0x000fe200000e0000 */
[----:B------:R-:W-:Y:S01]  /*21b0*/  IMAD R13, R5, 0x8, R16 ;  /* 0x00000008050d7824 */ /* 0x000fe200078e0210 */
[----:B------:R-:W-:Y:S01]  /*21c0*/  R2UR UR12, R24 ;  /* 0x00000000180c72ca */ /* 0x000fe200000e0000 */
[----:B------:R-:W-:Y:S01]  /*21d0*/  UIADD3 UR8, UPT, UPT, UR8, 0x4000, URZ ;  /* 0x0000400008087890 */ /* 0x000fe2000fffe0ff */
[----:B------:R-:W-:Y:S01]  /*21e0*/  R2UR UR13, R25 ;  /* 0x00000000190d72ca */ /* 0x000fe200000e0000 */
[----:B------:R-:W-:Y:S01]  /*21f0*/  UIADD3 UR4, UPT, UPT, UR4, 0x18000, URZ ;  /* 0x0001800004047890 */ /* 0x000fe2000fffe0ff */
[----:B------:R-:W-:Y:S01]  /*2200*/  R2UR UR7, R17 ;  /* 0x00000000110772ca */ /* 0x000fe200000e0000 */
[----:B------:R-:W-:Y:S01]  /*2210*/  UMOV UR5, UR9 ;  /* 0x0000000900057c82 */ /* 0x000fe20008000000 */
[----:B------:R-:W-:Y:S01]  /*2220*/  SEL R12, RZ, 0x1, P0 ;  /* 0x00000001ff0c7807 */ /* 0x000fe20000000000 */
[C---:B------:R-:W-:Y:S01]  /*2230*/  VIADD R7, R5.reuse, 0x1 ;  /* 0x0000000105077836 */ /* 0x040fe20000000000 */
[C---:B------:R-:W-:Y:S01]  /*2240*/  ISETP.NE.AND P0, PT, R5.reuse, 0x4, PT ;  /* 0x000000040500780c */ /* 0x040fe20003f05270 */
[--C-:B------:R-:W-:Y:S01]  /*2250*/  IMAD R3, R5, 0x5000, R2.reuse ;  /* 0x0000500005037824 */ /* 0x100fe200078e0202 */
[----:B------:R-:W-:Y:S01]  /*2260*/  LOP3.LUT R12, R29, R12, RZ, 0x3c, !PT ;  /* 0x0000000c1d0c7212 */ /* 0x000fe200078e3cff */
[----:B------:R2:W-:Y:S01]  /*2270*/  UTMALDG.2D [UR8], [UR16], desc[UR14] ;  /* 0x00000e08100075b4 */ /* 0x0005e20008009000 */
[----:B------:R-:W-:Y:S02]  /*2280*/  SEL R7, R7, RZ, P0 ;  /* 0x000000ff07077207 */ /* 0x000fe40000000000 */
[----:B------:R-:W-:Y:S02]  /*2290*/  LOP3.LUT R9, R12, 0x1, RZ, 0x3c, !PT ;  /* 0x000000010c097812 */ /* 0x000fe400078e3cff */
[----:B------:R-:W-:Y:S01]  /*22a0*/  ISETP.NE.AND P0, PT, R7, RZ, PT ;  /* 0x000000ff0700720c */ /* 0x000fe20003f05270 */
[----:B------:R2:W-:Y:S01]  /*22b0*/  UTMALDG.2D [UR4], [UR12], desc[UR14] ;  /* 0x00000e040c0075b4 */ /* 0x0005e20008009000 */
[----:B------:R2:W-:Y:S01]  /*22c0*/  SYNCS.ARRIVE.TRANS64 RZ, [R35+URZ], R4 ;  /* 0x0000000423ff79a7 */ /* 0x0005e200080000ff */
[----:B------:R-:W-:Y:S02]  /*22d0*/  IMAD.U32 R34, R9, -0x80000000, RZ ;  /* 0x8000000009227824 */ /* 0x000fe400078e00ff */
[----:B------:R-:W-:Y:S02]  /*22e0*/  IMAD R9, R5, 0x4000, R2 ;  /* 0x0000400005097824 */ /* 0x000fe400078e0202 */
[----:B------:R-:W3:Y:S02]  /*22f0*/  SYNCS.PHASECHK.TRANS64.TRYWAIT P1, [R13+URZ+0x28], R34 ;  /* 0x000028220d0075a7 */ /* 0x000ee400080211ff */
[----:B--23--:R-:W-:Y:S05]  /*2300*/  @!P1 BRA `(.L_x_27) ;  /* 0x0000003800b49947 */ /* 0x00cfea0003800000 */
.L_x_77:
[----:B------:R-:W-:Y:S01]  /*2310*/  R2UR UR8, R9 ;  /* 0x00000000090872ca */ /* 0x000fe200000e0000 */
[----:B------:R-:W-:Y:S01]  /*2320*/  UMOV UR14, 0x0 ;  /* 0x00000000000e7882 */ /* 0x000fe20000000000 */
[----:B------:R-:W-:Y:S01]  /*2330*/  R2UR UR4, R3 ;  /* 0x00000000030472ca */ /* 0x000fe200000e0000 */
[----:B------:R-:W-:Y:S01]  /*2340*/  UMOV UR15, 0x10000000 ;  /* 0x10000000000f7882 */ /* 0x000fe20000000000 */
[----:B------:R-:W-:Y:S01]  /*2350*/  R2UR UR9, R13 ;  /* 0x000000000d0972ca */ /* 0x000fe200000e0000 */
[----:B------:R-:W-:Y:S01]  /*2360*/  UMOV UR10, 0x100 ;  /* 0x00000100000a7882 */ /* 0x000fe20000000000 */
[----:B------:R-:W-:Y:S01]  /*2370*/  R2UR UR16, R26 ;  /* 0x000000001a1072ca */ /* 0x000fe200000e0000 */
[----:B------:R-:W-:Y:S01]  /*2380*/  UMOV UR6, 0x100 ;  /* 0x0000010000067882 */ /* 0x000fe20000000000 */
[----:B------:R-:W-:Y:S01]  /*2390*/  R2UR UR17, R27 ;  /* 0x000000001b1172ca */ /* 0x000fe200000e0000 */
[C---:B------:R-:W-:Y:S01]  /*23a0*/  IMAD R9, R7.reuse, 0x8, R16 ;  /* 0x0000000807097824 */ /* 0x040fe200078e0210 */
[----:B------:R-:W-:Y:S01]  /*23b0*/  R2UR UR11, R8 ;  /* 0x00000000080b72ca */ /* 0x000fe200000e0000 */
[----:B------:R-:W-:Y:S01]  /*23c0*/  VIADD R5, R7, 0x1 ;  /* 0x0000000107057836 */ /* 0x000fe20000000000 */
[----:B------:R-:W-:Y:S01]  /*23d0*/  R2UR UR12, R24 ;  /* 0x00000000180c72ca */ /* 0x000fe200000e0000 */
[----:B------:R-:W-:Y:S01]  /*23e0*/  UIADD3 UR8, UPT, UPT, UR8, 0x4000, URZ ;  /* 0x0000400008087890 */ /* 0x000fe2000fffe0ff */
[----:B------:R-:W-:Y:S01]  /*23f0*/  R2UR UR13, R25 ;  /* 0x00000000190d72ca */ /* 0x000fe200000e0000 */
[----:B------:R-:W-:Y:S01]  /*2400*/  UIADD3 UR4, UPT, UPT, UR4, 0x18000, URZ ;  /* 0x0001800004047890 */ /* 0x000fe2000fffe0ff */
[----:B------:R-:W-:Y:S01]  /*2410*/  R2UR UR7, R17 ;  /* 0x00000000110772ca */ /* 0x000fe200000e0000 */
[----:B------:R-:W-:Y:S01]  /*2420*/  UMOV UR5, UR9 ;  /* 0x0000000900057c82 */ /* 0x000fe20008000000 */
[----:B------:R-:W-:Y:S01]  /*2430*/  SEL R29, RZ, 0x1, P0 ;  /* 0x00000001ff1d7807 */ /* 0x000fe20000000000 */
[C-C-:B------:R-:W-:Y:S01]  /*2440*/  IMAD R3, R7.reuse, 0x5000, R2.reuse ;  /* 0x0000500007037824 */ /* 0x140fe200078e0202 */
[----:B------:R-:W-:Y:S02]  /*2450*/  ISETP.NE.AND P0, PT, R7, 0x4, PT ;  /* 0x000000040700780c */ /* 0x000fe40003f05270 */
[----:B------:R-:W-:Y:S01]  /*2460*/  LOP3.LUT R12, R12, R29, RZ, 0x3c, !PT ;  /* 0x0000001d0c0c7212 */ /* 0x000fe200078e3cff */
[----:B------:R2:W-:Y:S01]  /*2470*/  UTMALDG.2D [UR8], [UR16], desc[UR14] ;  /* 0x00000e08100075b4 */ /* 0x0005e20008009000 */
[----:B------:R-:W-:Y:S02]  /*2480*/  SEL R5, R5, RZ, P0 ;  /* 0x000000ff05057207 */ /* 0x000fe40000000000 */
[----:B------:R-:W-:Y:S02]  /*2490*/  LOP3.LUT R29, R12, 0x1, RZ, 0x3c, !PT ;  /* 0x000000010c1d7812 */ /* 0x000fe400078e3cff */
[----:B------:R-:W-:Y:S01]  /*24a0*/  ISETP.NE.AND P0, PT, R5, RZ, PT ;  /* 0x000000ff0500720c */ /* 0x000fe20003f05270 */
[----:B------:R2:W-:Y:S01]  /*24b0*/  UTMALDG.2D [UR4], [UR12], desc[UR14] ;  /* 0x00000e040c0075b4 */ /* 0x0005e20008009000 */
[----:B------:R3:W-:Y:S01]  /*24c0*/  SYNCS.ARRIVE.TRANS64 RZ, [R13+URZ], R4 ;  /* 0x000000040dff79a7 */ /* 0x0007e200080000ff */
[----:B------:R-:W-:Y:S04]  /*24d0*/  IMAD.U32 R34, R29, -0x80000000, RZ ;  /* 0x800000001d227824 */ /* 0x000fe800078e00ff */
[----:B------:R-:W4:Y:S01]  /*24e0*/  SYNCS.PHASECHK.TRANS64.TRYWAIT P1, [R9+URZ+0x28], R34 ;  /* 0x00002822090075a7 */ /* 0x000f2200080211ff */
[----:B-1-3--:R-:W-:Y:S01]  /*24f0*/  IMAD R13, R7, 0x4000, R2 ;  /* 0x00004000070d7824 */ /* 0x00afe200078e0202 */
[----:B--2-4-:R-:W-:Y:S06]  /*2500*/  @!P1 BRA `(.L_x_28) ;  /* 0x00000038004c9947 */ /* 0x014fec0003800000 */
.L_x_79:
        /* <DEDUP_REMOVED lines=18> */
[----:B------:R-:W-:Y:S02]  /*2630*/  SEL R29, RZ, 0x1, P0 ;  /* 0x00000001ff1d7807 */ /* 0x000fe40000000000 */
[----:B------:R-:W-:Y:S02]  /*2640*/  ISETP.NE.AND P0, PT, R5, 0x4, PT ;  /* 0x000000040500780c */ /* 0x000fe40003f05270 */
[----:B------:R-:W-:Y:S01]  /*2650*/  LOP3.LUT R12, R12, R29, RZ, 0x3c, !PT ;  /* 0x0000001d0c0c7212 */ /* 0x000fe200078e3cff */
[----:B------:R2:W-:Y:S01]  /*2660*/  UTMALDG.2D [UR8], [UR16], desc[UR14] ;  /* 0x00000e08100075b4 */ /* 0x0005e20008009000 */
[----:B------:R-:W-:Y:S02]  /*2670*/  SEL R7, R7, RZ, P0 ;  /* 0x000000ff07077207 */ /* 0x000fe40000000000 */
[----:B------:R-:W-:Y:S03]  /*2680*/  LOP3.LUT R29, R12, 0x1, RZ, 0x3c, !PT ;  /* 0x000000010c1d7812 */ /* 0x000fe600078e3cff */
[----:B------:R2:W-:Y:S01]  /*2690*/  UTMALDG.2D [UR4], [UR12], desc[UR14] ;  /* 0x00000e040c0075b4 */ /* 0x0005e20008009000 */
[----:B------:R3:W-:Y:S01]  /*26a0*/  SYNCS.ARRIVE.TRANS64 RZ, [R9+URZ], R4 ;  /* 0x0000000409ff79a7 */ /* 0x0007e200080000ff */
[----:B------:R-:W-:Y:S04]  /*26b0*/  IMAD.U32 R13, R29, -0x80000000, RZ ;  /* 0x800000001d0d7824 */ /* 0x000fe800078e00ff */
[----:B------:R-:W4:Y:S01]  /*26c0*/  SYNCS.PHASECHK.TRANS64.TRYWAIT P1, [R34+URZ+0x28], R13 ;  /* 0x0000280d220075a7 */ /* 0x000f2200080211ff */
[----:B-1-3--:R-:W-:Y:S01]  /*26d0*/  IMAD R9, R5, 0x4000, R2 ;  /* 0x0000400005097824 */ /* 0x00afe200078e0202 */
[----:B--2-4-:R-:W-:Y:S06]  /*26e0*/  @!P1 BRA `(.L_x_29) ;  /* 0x0000003400ec9947 */ /* 0x014fec0003800000 */
.L_x_81:
[----:B------:R-:W-:Y:S01]  /*26f0*/  R2UR UR8, R9 ;  /* 0x00000000090872ca */ /* 0x000fe200000e0000 */
[----:B------:R-:W-:Y:S01]  /*2700*/  IMAD R3, R5, 0x5000, R2 ;  /* 0x0000500005037824 */ /* 0x000fe200078e0202 */
[C---:B------:R-:W-:Y:S01]  /*2710*/  ISETP.NE.AND P0, PT, R7.reuse, RZ, PT ;  /* 0x000000ff0700720c */ /* 0x040fe20003f05270 */
[----:B------:R-:W-:Y:S01]  /*2720*/  IMAD R9, R7, 0x8, R16 ;  /* 0x0000000807097824 */ /* 0x000fe200078e0210 */
        /* <DEDUP_REMOVED lines=9> */
[--C-:B------:R-:W-:Y:S01]  /*27c0*/  IMAD R13, R5, 0x200, R2.reuse ;  /* 0x00000200050d7824 */ /* 0x100fe200078e0202 */
[----:B------:R-:W-:Y:S01]  /*27d0*/  R2UR UR26, R24 ;  /* 0x00000000181a72ca */ /* 0x000fe200000e0000 */
[----:B------:R-:W-:Y:S01]  /*27e0*/  UIADD3 UR8, UPT, UPT, UR8, 0x4000, URZ ;  /* 0x0000400008087890 */ /* 0x000fe2000fffe0ff */
[----:B------:R-:W-:Y:S01]  /*27f0*/  R2UR UR27, R25 ;  /* 0x00000000191b72ca */ /* 0x000fe200000e0000 */
[--C-:B------:R-:W-:Y:S01]  /*2800*/  IMAD R29, R5, 0x400, R2.reuse ;  /* 0x00000400051d7824 */ /* 0x100fe200078e0202 */
[----:B------:R-:W-:Y:S01]  /*2810*/  R2UR UR16, R13 ;  /* 0x000000000d1072ca */ /* 0x000fe200000e0000 */
[----:B------:R-:W-:Y:S01]  /*2820*/  UIADD3 UR4, UPT, UPT, UR4, 0x18000, URZ ;  /* 0x0001800004047890 */ /* 0x000fe2000fffe0ff */
[----:B------:R-:W-:Y:S01]  /*2830*/  R2UR UR7, R17 ;  /* 0x00000000110772ca */ /* 0x000fe200000e0000 */
[----:B------:R-:W-:Y:S01]  /*2840*/  UMOV UR5, UR9 ;  /* 0x0000000900057c82 */ /* 0x000fe20008000000 */
[----:B------:R-:W-:Y:S01]  /*2850*/  R2UR UR12, R29 ;  /* 0x000000001d0c72ca */ /* 0x000fe200000e0000 */
[----:B------:R-:W-:Y:S01]  /*2860*/  UMOV UR19, 0x1 ;  /* 0x0000000100137882 */ /* 0x000fe20000000000 */
[----:B------:R-:W-:Y:S01]  /*2870*/  R2UR UR15, R28 ;  /* 0x000000001c0f72ca */ /* 0x000fe200000e0000 */
[----:B------:R2:W-:Y:S01]  /*2880*/  UTMALDG.2D [UR8], [UR28], desc[UR24] ;  /* 0x000018081c0075b4 */ /* 0x0005e20008009000 */
[----:B------:R-:W-:Y:S01]  /*2890*/  R2UR UR22, R30 ;  /* 0x000000001e1672ca */ /* 0x000fe200000e0000 */
[----:B------:R-:W-:Y:S01]  /*28a0*/  UMOV UR18, UR11 ;  /* 0x0000000b00127c82 */ /* 0x000fe20008000000 */
[----:B------:R-:W-:Y:S01]  /*28b0*/  R2UR UR23, R31 ;  /* 0x000000001f1772ca */ /* 0x000fe200000e0000 */
[----:B------:R-:W-:Y:S01]  /*28c0*/  UMOV UR17, UR9 ;  /* 0x0000000900117c82 */ /* 0x000fe20008000000 */
[----:B------:R-:W-:Y:S01]  /*28d0*/  R2UR UR20, R32 ;  /* 0x00000000201472ca */ /* 0x000fe200000e0000 */
[----:B------:R-:W-:Y:S01]  /*28e0*/  UIADD3 UR16, UPT, UPT, UR16, 0x31000, URZ ;  /* 0x0003100010107890 */ /* 0x000fe2000fffe0ff */
[----:B------:R-:W-:Y:S01]  /*28f0*/  R2UR UR21, R33 ;  /* 0x00000000211572ca */ /* 0x000fe200000e0000 */
[----:B------:R2:W-:Y:S01]  /*2900*/  UTMALDG.2D [UR4], [UR26], desc[UR24] ;  /* 0x000018041a0075b4 */ /* 0x0005e20008009000 */
[----:B------:R-:W-:Y:S01]  /*2910*/  R2UR UR14, R0 ;  /* 0x00000000000e72ca */ /* 0x000fe200000e0000 */
[----:B------:R-:W-:Y:S01]  /*2920*/  UIADD3 UR12, UPT, UPT, UR12, 0x31a00, URZ ;  /* 0x00031a000c0c7890 */ /* 0x000fe2000fffe0ff */
[----:B------:R-:W-:Y:S01]  /*2930*/  SEL R13, RZ, 0x1, P0 ;  /* 0x00000001ff0d7807 */ /* 0x000fe20000000000 */
[----:B------:R-:W-:Y:S01]  /*2940*/  ULEA UR15, UR15, 0x1, 0x2 ;  /* 0x000000010f0f7891 */ /* 0x000fe2000f8e10ff */
[C---:B------:R-:W-:Y:S01]  /*2950*/  VIADD R5, R7.reuse, 0x1 ;  /* 0x0000000107057836 */ /* 0x040fe20000000000 */
[----:B------:R-:W-:Y:S01]  /*2960*/  UMOV UR13, UR9 ;  /* 0x00000009000d7c82 */ /* 0x000fe20008000000 */
[----:B------:R-:W-:Y:S01]  /*2970*/  LOP3.LUT R12, R12, R13, RZ, 0x3c, !PT ;  /* 0x0000000d0c0c7212 */ /* 0x000fe200078e3cff */
[----:B------:R2:W-:Y:S01]  /*2980*/  UTMALDG.2D [UR16], [UR22], desc[UR24] ;  /* 0x00001810160075b4 */ /* 0x0005e20008009000 */
[C---:B------:R-:W-:Y:S01]  /*2990*/  ISETP.NE.AND P0, PT, R7.reuse, 0x4, PT ;  /* 0x000000040700780c */ /* 0x040fe20003f05270 */
[--C-:B------:R-:W-:Y:S01]  /*29a0*/  IMAD R3, R7, 0x5000, R2.reuse ;  /* 0x0000500007037824 */ /* 0x100fe200078e0202 */
[----:B------:R-:W-:Y:S02]  /*29b0*/  LOP3.LUT R13, R12, 0x1, RZ, 0x3c, !PT ;  /* 0x000000010c0d7812 */ /* 0x000fe400078e3cff */
[----:B------:R-:W-:Y:S01]  /*29c0*/  SEL R5, R5, RZ, P0 ;  /* 0x000000ff05057207 */ /* 0x000fe20000000000 */
[----:B------:R2:W-:Y:S01]  /*29d0*/  UTMALDG.2D [UR12], [UR20], desc[UR24] ;  /* 0x0000180c140075b4 */ /* 0x0005e20008009000 */
[----:B------:R2:W-:Y:S01]  /*29e0*/  SYNCS.ARRIVE.TRANS64 RZ, [R34+URZ], R21 ;  /* 0x0000001522ff79a7 */ /* 0x0005e200080000ff */
[----:B------:R-:W-:Y:S01]  /*29f0*/  IMAD.U32 R36, R13, -0x80000000, RZ ;  /* 0x800000000d247824 */ /* 0x000fe200078e00ff */
[----:B------:R-:W-:Y:S01]  /*2a00*/  ISETP.NE.AND P0, PT, R5, RZ, PT ;  /* 0x000000ff0500720c */ /* 0x000fe20003f05270 */
[----:B------:R-:W-:Y:S02]  /*2a10*/  IMAD R13, R7, 0x4000, R2 ;  /* 0x00004000070d7824 */ /* 0x000fe400078e0202 */
[----:B------:R-:W3:Y:S02]  /*2a20*/  SYNCS.PHASECHK.TRANS64.TRYWAIT P1, [R9+URZ+0x28], R36 ;  /* 0x00002824090075a7 */ /* 0x000ee400080211ff */
[----:B--23--:R-:W-:Y:S08]  /*2a30*/  @!P1 BRA `(.L_x_30) ;  /* 0x0000003400349947 */ /* 0x00cff00003800000 */
.L_x_83:
        /* <DEDUP_REMOVED lines=28> */
[----:B-1----:R-:W-:Y:S04]  /*2c00*/  IMAD.U32 R34, R29, -0x80000000, RZ ;  /* 0x800000001d227824 */ /* 0x002fe800078e00ff */
[----:B------:R-:W1:Y:S01]  /*2c10*/  SYNCS.PHASECHK.TRANS64.TRYWAIT P1, [R13+URZ+0x28], R34 ;  /* 0x000028220d0075a7 */ /* 0x000e6200080211ff */
[----:B---3--:R-:W-:Y:S01]  /*2c20*/  IMAD R9, R5, 0x4000, R2 ;  /* 0x0000400005097824 */ /* 0x008fe200078e0202 */
[----:B-12---:R-:W-:Y:S06]  /*2c30*/  @!P1 BRA `(.L_x_31) ;  /* 0x0000003000cc9947 */ /* 0x006fec0003800000 */
.L_x_85:
        /* <DEDUP_REMOVED lines=32> */
.L_x_87:
        /* <DEDUP_REMOVED lines=30> */
.L_x_89:
        /* <DEDUP_REMOVED lines=53> */
.L_x_91:
        /* <DEDUP_REMOVED lines=32> */
.L_x_93:
        /* <DEDUP_REMOVED lines=32> */
.L_x_95:
        /* <DEDUP_REMOVED lines=9> */
[C---:B------:R-:W-:Y:S01]  /*3800*/  VIADD R7, R5.reuse, 0x1 ;  /* 0x0000000105077836 */ /* 0x040fe20000000000 */
        /* <DEDUP_REMOVED lines=8> */
[----:B------:R-:W-:Y:S02]  /*3890*/  SEL R13, RZ, 0x1, P0 ;  /* 0x00000001ff0d7807 */ /* 0x000fe40000000000 */
[C---:B------:R-:W-:Y:S02]  /*38a0*/  ISETP.NE.AND P0, PT, R5.reuse, 0x4, PT ;  /* 0x000000040500780c */ /* 0x040fe40003f05270 */
[----:B------:R-:W-:Y:S01]  /*38b0*/  LOP3.LUT R13, R12, R13, RZ, 0x3c, !PT ;  /* 0x0000000d0c0d7212 */ /* 0x000fe200078e3cff */
[----:B------:R2:W-:Y:S01]  /*38c0*/  UTMALDG.2D [UR8], [UR16], desc[UR14] ;  /* 0x00000e08100075b4 */ /* 0x0005e20008009000 */
[----:B------:R-:W-:Y:S02]  /*38d0*/  IMAD R12, R5, 0x8, R16 ;  /* 0x00000008050c7824 */ /* 0x000fe400078e0210 */
[----:B------:R-:W-:Y:S03]  /*38e0*/  LOP3.LUT R34, R13, 0x1, RZ, 0x3c, !PT ;  /* 0x000000010d227812 */ /* 0x000fe600078e3cff */
[----:B------:R2:W-:Y:S01]  /*38f0*/  UTMALDG.2D [UR4], [UR12], desc[UR14] ;  /* 0x00000e040c0075b4 */ /* 0x0005e20008009000 */
[----:B------:R3:W-:Y:S01]  /*3900*/  SYNCS.ARRIVE.TRANS64 RZ, [R9+URZ], R4 ;  /* 0x0000000409ff79a7 */ /* 0x0007e200080000ff */
[----:B------:R-:W-:Y:S04]  /*3910*/  IMAD.U32 R29, R34, -0x80000000, RZ ;  /* 0x80000000221d7824 */ /* 0x000fe800078e00ff */
[----:B------:R-:W4:Y:S01]  /*3920*/  SYNCS.PHASECHK.TRANS64.TRYWAIT P1, [R12+URZ+0x28], R29 ;  /* 0x0000281d0c0075a7 */ /* 0x000f2200080211ff */
[----:B-1-3--:R-:W-:Y:S01]  /*3930*/  IMAD R9, R5, 0x4000, R2 ;  /* 0x0000400005097824 */ /* 0x00afe200078e0202 */
[----:B--2-4-:R-:W-:Y:S06]  /*3940*/  @!P1 BRA `(.L_x_37) ;  /* 0x00000028001c9947 */ /* 0x014fec0003800000 */
.L_x_97:
        /* <DEDUP_REMOVED lines=8> */
[----:B------:R-:W-:Y:S01]  /*39d0*/  SEL R7, R7, RZ, P0 ;  /* 0x000000ff07077207 */ /* 0x000fe20000000000 */
[----:B------:R-:W-:Y:S01]  /*39e0*/  UMOV UR19, 0x3 ;  /* 0x0000000300137882 */ /* 0x000fe20000000000 */
[----:B------:R-:W-:Y:S01]  /*39f0*/  R2UR UR4, R3 ;  /* 0x00000000030472ca */ /* 0x000fe200000e0000 */
[----:B------:R-:W-:Y:S01]  /*3a00*/  IMAD R9, R5, 0x200, R2 ;  /* 0x0000020005097824 */ /* 0x000fe200078e0202 */
[C---:B------:R-:W-:Y:S01]  /*3a10*/  ISETP.NE.AND P0, PT, R7.reuse, RZ, PT ;  /* 0x000000ff0700720c */ /* 0x040fe20003f05270 */
[----:B------:R-:W-:Y:S01]  /*3a20*/  IMAD R31, R7, 0x8, R16 ;  /* 0x00000008071f7824 */ /* 0x000fe200078e0210 */
[----:B------:R-:W-:Y:S01]  /*3a30*/  R2UR UR9, R12 ;  /* 0x000000000c0972ca */ /* 0x000fe200000e0000 */
[----:B------:R-:W-:Y:S01]  /*3a40*/  UIADD3 UR8, UPT, UPT, UR8, 0x4000, URZ ;  /* 0x0000400008087890 */ /* 0x000fe2000fffe0ff */
[----:B------:R-:W-:Y:S01]  /*3a50*/  R2UR UR16, R9 ;  /* 0x00000000091072ca */ /* 0x000fe200000e0000 */
[--C-:B------:R-:W-:Y:S01]  /*3a60*/  IMAD R29, R5, 0x400, R2.reuse ;  /* 0x00000400051d7824 */ /* 0x100fe200078e0202 */
[----:B------:R-:W-:Y:S01]  /*3a70*/  R2UR UR28, R26 ;  /* 0x000000001a1c72ca */ /* 0x000fe200000e0000 */
[----:B------:R-:W-:Y:S01]  /*3a80*/  ULEA UR15, UR15, 0x3, 0x2 ;  /* 0x000000030f0f7891 */ /* 0x000fe2000f8e10ff */
[----:B------:R-:W-:Y:S01]  /*3a90*/  R2UR UR29, R27 ;  /* 0x000000001b1d72ca */ /* 0x000fe200000e0000 */
[C---:B------:R-:W-:Y:S01]  /*3aa0*/  VIADD R5, R7.reuse, 0x1 ;  /* 0x0000000107057836 */ /* 0x040fe20000000000 */
[----:B------:R-:W-:Y:S01]  /*3ab0*/  R2UR UR11, R8 ;  /* 0x00000000080b72ca */ /* 0x000fe200000e0000 */
[----:B------:R-:W-:Y:S01]  /*3ac0*/  UIADD3 UR4, UPT, UPT, UR4, 0x18000, URZ ;  /* 0x0001800004047890 */ /* 0x000fe2000fffe0ff */
[----:B------:R-:W-:Y:S01]  /*3ad0*/  R2UR UR26, R24 ;  /* 0x00000000181a72ca */ /* 0x000fe200000e0000 */
[--C-:B------:R-:W-:Y:S01]  /*3ae0*/  IMAD R3, R7, 0x5000, R2.reuse ;  /* 0x0000500007037824 */ /* 0x100fe200078e0202 */
[----:B------:R-:W-:Y:S01]  /*3af0*/  R2UR UR27, R25 ;  /* 0x00000000191b72ca */ /* 0x000fe200000e0000 */
[----:B------:R-:W-:Y:S01]  /*3b00*/  UMOV UR5, UR9 ;  /* 0x0000000900057c82 */ /* 0x000fe20008000000 */
[----:B------:R-:W-:Y:S01]  /*3b10*/  R2UR UR7, R17 ;  /* 0x00000000110772ca */ /* 0x000fe200000e0000 */
[----:B------:R-:W-:Y:S01]  /*3b20*/  UIADD3 UR16, UPT, UPT, UR16, 0x31000, URZ ;  /* 0x0003100010107890 */ /* 0x000fe2000fffe0ff */
[----:B------:R-:W-:Y:S01]  /*3b30*/  R2UR UR12, R29 ;  /* 0x000000001d0c72ca */ /* 0x000fe200000e0000 */
[----:B------:R-:W-:Y:S01]  /*3b40*/  UMOV UR17, UR9 ;  /* 0x0000000900117c82 */ /* 0x000fe20008000000 */
[----:B------:R-:W-:Y:S01]  /*3b50*/  R2UR UR20, R32 ;  /* 0x00000000201472ca */ /* 0x000fe200000e0000 */
[----:B------:R-:W-:Y:S01]  /*3b60*/  UMOV UR13, UR9 ;  /* 0x00000009000d7c82 */ /* 0x000fe20008000000 */
[----:B------:R-:W-:Y:S01]  /*3b70*/  R2UR UR21, R33 ;  /* 0x00000000211572ca */ /* 0x000fe200000e0000 */
[----:B------:R2:W-:Y:S01]  /*3b80*/  UTMALDG.2D [UR8], [UR28], desc[UR24] ;  /* 0x000018081c0075b4 */ /* 0x0005e20008009000 */
[----:B------:R-:W-:Y:S01]  /*3b90*/  R2UR UR14, R0 ;  /* 0x00000000000e72ca */ /* 0x000fe200000e0000 */
[----:B------:R-:W-:Y:S01]  /*3ba0*/  UMOV UR18, UR11 ;  /* 0x0000000b00127c82 */ /* 0x000fe20008000000 */
[----:B------:R-:W-:Y:S02]  /*3bb0*/  SEL R28, RZ, 0x1, P0 ;  /* 0x00000001ff1c7807 */ /* 0x000fe40000000000 */
[----:B------:R-:W-:Y:S02]  /*3bc0*/  ISETP.NE.AND P0, PT, R7, 0x4, PT ;  /* 0x000000040700780c */ /* 0x000fe40003f05270 */
[----:B------:R-:W-:Y:S01]  /*3bd0*/  LOP3.LUT R13, R13, R28, RZ, 0x3c, !PT ;  /* 0x0000001c0d0d7212 */ /* 0x000fe200078e3cff */
[----:B------:R2:W-:Y:S01]  /*3be0*/  UTMALDG.2D [UR4], [UR26], desc[UR24] ;  /* 0x000018041a0075b4 */ /* 0x0005e20008009000 */
[----:B------:R-:W-:Y:S01]  /*3bf0*/  UIADD3 UR12, UPT, UPT, UR12, 0x31a00, URZ ;  /* 0x00031a000c0c7890 */ /* 0x000fe2000fffe0ff */
[----:B------:R-:W-:Y:S02]  /*3c00*/  SEL R5, R5, RZ, P0 ;  /* 0x000000ff05057207 */ /* 0x000fe40000000000 */
[----:B------:R-:W-:Y:S02]  /*3c10*/  LOP3.LUT R9, R13, 0x1, RZ, 0x3c, !PT ;  /* 0x000000010d097812 */ /* 0x000fe400078e3cff */
[----:B------:R-:W-:Y:S01]  /*3c20*/  ISETP.NE.AND P0, PT, R5, RZ, PT ;  /* 0x000000ff0500720c */ /* 0x000fe20003f05270 */
[----:B------:R2:W-:Y:S02]  /*3c30*/  UTMALDG.2D [UR16], [UR22], desc[UR24] ;  /* 0x00001810160075b4 */ /* 0x0005e40008009000 */
[----:B------:R-:W-:Y:S01]  /*3c40*/  IMAD.U32 R30, R9, -0x80000000, RZ ;  /* 0x80000000091e7824 */ /* 0x000fe200078e00ff */
[----:B------:R2:W-:Y:S01]  /*3c50*/  UTMALDG.2D [UR12], [UR20], desc[UR24] ;  /* 0x0000180c140075b4 */ /* 0x0005e20008009000 */
[----:B------:R3:W-:Y:S02]  /*3c60*/  SYNCS.ARRIVE.TRANS64 RZ, [R12+URZ], R21 ;  /* 0x000000150cff79a7 */ /* 0x0007e400080000ff */
[----:B------:R-:W4:Y:S01]  /*3c70*/  SYNCS.PHASECHK.TRANS64.TRYWAIT P1, [R31+URZ+0x28], R30 ;  /* 0x0000281e1f0075a7 */ /* 0x000f2200080211ff */
[----:B-1-3--:R-:W-:Y:S01]  /*3c80*/  IMAD R12, R7, 0x4000, R2 ;  /* 0x00004000070c7824 */ /* 0x00afe200078e0202 */
[----:B--2-4-:R-:W-:Y:S06]  /*3c90*/  @!P1 BRA `(.L_x_38) ;  /* 0x0000002400649947 */ /* 0x014fec0003800000 */
.L_x_99:
        /* <DEDUP_REMOVED lines=32> */
.L_x_101:
        /* <DEDUP_REMOVED lines=11> */
[--C-:B------:R-:W-:Y:S01]  /*3f50*/  IMAD R0, R9, 0x5000, R2.reuse ;  /* 0x0000500009007824 */ /* 0x100fe200078e0202 */
[----:B------:R-:W-:Y:S01]  /*3f60*/  R2UR UR12, R24 ;  /* 0x00000000180c72ca */ /* 0x000fe200000e0000 */
[----:B------:R-:W-:Y:S01]  /*3f70*/  UIADD3 UR8, UPT, UPT, UR8, 0x4000, URZ ;  /* 0x0000400008087890 */ /* 0x000fe2000fffe0ff */
[----:B------:R-:W-:Y:S01]  /*3f80*/  R2UR UR13, R25 ;  /* 0x00000000190d72ca */ /* 0x000fe200000e0000 */
[----:B------:R-:W-:Y:S01]  /*3f90*/  UIADD3 UR4, UPT, UPT, UR4, 0x18000, URZ ;  /* 0x0001800004047890 */ /* 0x000fe2000fffe0ff */
[----:B------:R-:W-:Y:S01]  /*3fa0*/  R2UR UR7, R17 ;  /* 0x00000000110772ca */ /* 0x000fe200000e0000 */
[----:B------:R-:W-:Y:S01]  /*3fb0*/  UMOV UR5, UR9 ;  /* 0x0000000900057c82 */ /* 0x000fe20008000000 */
[----:B------:R-:W-:Y:S04]  /*3fc0*/  SEL R28, RZ, 0x1, P0 ;  /* 0x00000001ff1c7807 */ /* 0x000fe80000000000 */
[----:B------:R-:W-:Y:S01]  /*3fd0*/  LOP3.LUT R13, R13, R28, RZ, 0x3c, !PT ;  /* 0x0000001c0d0d7212 */ /* 0x000fe200078e3cff */
[----:B------:R2:W-:Y:S03]  /*3fe0*/  UTMALDG.2D [UR8], [UR16], desc[UR14] ;  /* 0x00000e08100075b4 */ /* 0x0005e60008009000 */
[----:B------:R-:W-:Y:S03]  /*3ff0*/  LOP3.LUT R5, R13, 0x1, RZ, 0x3c, !PT ;  /* 0x000000010d057812 */ /* 0x000fe600078e3cff */
[----:B------:R2:W-:Y:S01]  /*4000*/  UTMALDG.2D [UR4], [UR12], desc[UR14] ;  /* 0x00000e040c0075b4 */ /* 0x0005e20008009000 */
[----:B------:R2:W-:Y:S01]  /*4010*/  SYNCS.ARRIVE.TRANS64 RZ, [R7+URZ], R4 ;  /* 0x0000000407ff79a7 */ /* 0x0005e200080000ff */
[----:B------:R-:W-:Y:S02]  /*4020*/  IMAD.U32 R12, R5, -0x80000000, RZ ;  /* 0x80000000050c7824 */ /* 0x000fe400078e00ff */
[----:B------:R-:W-:Y:S02]  /*4030*/  IMAD R5, R9, 0x4000, R2 ;  /* 0x0000400009057824 */ /* 0x000fe400078e0202 */
[----:B------:R-:W3:Y:S02]  /*4040*/  SYNCS.PHASECHK.TRANS64.TRYWAIT P0, [R3+URZ+0x28], R12 ;  /* 0x0000280c030075a7 */ /* 0x000ee400080011ff */
[----:B--23--:R-:W-:Y:S05]  /*4050*/  @!P0 BRA `(.L_x_40) ;  /* 0x0000002000ac8947 */ /* 0x00cfea0003800000 */
.L_x_103:
        /* <DEDUP_REMOVED lines=9> */
[----:B-1----:R-:W-:Y:S01]  /*40f0*/  VIADD R7, R9, 0x1 ;  /* 0x0000000109077836 */ /* 0x002fe20000000000 */
[----:B------:R-:W-:Y:S01]  /*4100*/  R2UR UR9, R3 ;  /* 0x00000000030972ca */ /* 0x000fe200000e0000 */
[----:B------:R-:W-:Y:S01]  /*4110*/  VIADD R14, R14, 0x1 ;  /* 0x000000010e0e7836 */ /* 0x000fe20000000000 */
[----:B------:R-:W-:Y:S01]  /*4120*/  R2UR UR12, R24 ;  /* 0x00000000180c72ca */ /* 0x000fe200000e0000 */
[----:B------:R-:W-:Y:S01]  /*4130*/  UIADD3 UR8, UPT, UPT, UR8, 0x4000, URZ ;  /* 0x0000400008087890 */ /* 0x000fe2000fffe0ff */
[----:B------:R-:W-:Y:S01]  /*4140*/  R2UR UR13, R25 ;  /* 0x00000000190d72ca */ /* 0x000fe200000e0000 */
[----:B------:R-:W-:Y:S01]  /*4150*/  UIADD3 UR4, UPT, UPT, UR4, 0x18000, URZ ;  /* 0x0001800004047890 */ /* 0x000fe2000fffe0ff */
[----:B------:R-:W-:Y:S02]  /*4160*/  R2UR UR7, R17 ;  /* 0x00000000110772ca */ /* 0x000fe400000e0000 */
[----:B------:R-:W-:Y:S04]  /*4170*/  ISETP.NE.AND P0, PT, R9, 0x4, PT ;  /* 0x000000040900780c */ /* 0x000fe80003f05270 */
[----:B------:R-:W-:Y:S01]  /*4180*/  SEL R7, R7, RZ, P0 ;  /* 0x000000ff07077207 */ /* 0x000fe20000000000 */
[----:B------:R1:W-:Y:S01]  /*4190*/  UTMALDG.2D [UR8], [UR16], desc[UR14] ;  /* 0x00000e08100075b4 */ /* 0x0003e20008009000 */
[----:B------:R-:W-:Y:S01]  /*41a0*/  UMOV UR5, UR9 ;  /* 0x0000000900057c82 */ /* 0x000fe20008000000 */
[----:B------:R-:W-:Y:S02]  /*41b0*/  ISETP.NE.AND P0, PT, R14, 0x1, PT ;  /* 0x000000010e00780c */ /* 0x000fe40003f05270 */
[----:B------:R-:W-:Y:S02]  /*41c0*/  ISETP.NE.AND P1, PT, R7, RZ, PT ;  /* 0x000000ff0700720c */ /* 0x000fe40003f25270 */
[----:B------:R1:W-:Y:S01]  /*41d0*/  UTMALDG.2D [UR4], [UR12], desc[UR14] ;  /* 0x00000e040c0075b4 */ /* 0x0003e20008009000 */
[----:B------:R2:W-:Y:S02]  /*41e0*/  SYNCS.ARRIVE.TRANS64 RZ, [R3+URZ], R4 ;  /* 0x0000000403ff79a7 */ /* 0x0005e400080000ff */
[----:B--2---:R-:W-:Y:S04]  /*41f0*/  SEL R4, RZ, 0x1, P1 ;  /* 0x00000001ff047807 */ /* 0x004fe80000800000 */
[----:B------:R-:W-:Y:S02]  /*4200*/  LOP3.LUT R29, R13, R4, RZ, 0x3c, !PT ;  /* 0x000000040d1d7212 */ /* 0x000fe400078e3cff */
[----:B-1----:R-:W-:Y:S05]  /*4210*/  @!P0 EXIT ;  /* 0x000000000000894d */ /* 0x002fea0003800000 */
[----:B------:R-:W-:Y:S02]  /*4220*/  IADD3 R15, PT, PT, R15, 0x96, RZ ;  /* 0x000000960f0f7810 */ /* 0x000fe40007ffe0ff */
[----:B------:R-:W-:Y:S01]  /*4230*/  IADD3 R6, PT, PT, R6, 0x96, RZ ;  /* 0x0000009606067810 */ /* 0x000fe20007ffe0ff */
[----:B------:R-:W-:Y:S06]  /*4240*/  BRA `(.L_x_41) ;  /* 0xffffffd8000c7947 */ /* 0x000fec000383ffff */
.L_x_13:
[----:B------:R-:W-:-:S04]  /*4250*/  LOP3.LUT R2, R21, 0xfffffffc, RZ, 0xc0, !PT ;  /* 0xfffffffc15027812 */ /* 0x000fc800078ec0ff */
[----:B------:R-:W-:-:S13]  /*4260*/  ISETP.NE.AND P0, PT, R2, 0x4, PT ;  /* 0x000000040200780c */ /* 0x000fda0003f05270 */
[----:B-1----:R-:W-:Y:S05]  /*4270*/  @P0 EXIT ;  /* 0x000000000000094d */ /* 0x002fea0003800000 */
[----:B------:R-:W1:Y:S01]  /*4280*/  S2R R2, SR_CgaCtaId ;  /* 0x0000000000027919 */ /* 0x000e620000008800 */
[----:B------:R-:W-:-:S04]  /*4290*/  MOV R5, 0x400 ;  /* 0x0000040000057802 */ /* 0x000fc80000000f00 */
[----:B-1----:R-:W-:-:S05]  /*42a0*/  LEA R2, R2, R5, 0x18 ;  /* 0x0000000502027211 */ /* 0x002fca00078ec0ff */
[----:B------:R-:W1:Y:S02]  /*42b0*/  LDS R4, [R2+0x32e98] ;  /* 0x032e980002047984 */ /* 0x000e640000000800 */
[----:B-1----:R-:W-:-:S13]  /*42c0*/  ISETP.NE.AND P0, PT, R4, RZ, PT ;  /* 0x000000ff0400720c */ /* 0x002fda0003f05270 */
[----:B------:R-:W-:Y:S05]  /*42d0*/  @!P0 BRA `(.L_x_42) ;  /* 0x0000000000048947 */ /* 0x000fea0003800000 */
[----:B------:R-:W-:Y:S05]  /*42e0*/  BPT.TRAP 0x1 ;  /* 0x000000040000795c */ /* 0x000fea0000300000 */
.L_x_42:
[----:B------:R-:W1:Y:S01]  /*42f0*/  S2UR UR4, SR_CTAID.X ;  /* 0x00000000000479c3 */ /* 0x000e620000002500 */
[----:B------:R-:W-:Y:S02]  /*4300*/  IADD3 R21, PT, PT, R21, -0x4, RZ ;  /* 0xfffffffc15157810 */ /* 0x000fe40007ffe0ff */
[----:B-1----:R-:W-:-:S13]  /*4310*/  ISETP.LE.U32.AND P0, PT, R0, UR4, PT ;  /* 0x0000000400007c0c */ /* 0x002fda000bf03070 */
[----:B------:R-:W-:Y:S05]  /*4320*/  @P0 BRA `(.L_x_43) ;  /* 0x0000001400840947 */ /* 0x000fea0003800000 */
[----:B------:R-:W-:Y:S01]  /*4330*/  IMAD.U32 R31, RZ, RZ, UR4 ;  /* 0x00000004ff1f7e24 */ /* 0x000fe2000f8e00ff */
[----:B------:R-:W-:Y:S01]  /*4340*/  MOV R22, 0xffffffff ;  /* 0xffffffff00167802 */ /* 0x000fe20000000f00 */
[----:B------:R-:W-:Y:S02]  /*4350*/  IMAD.SHL.U32 R4, R3, 0x4, RZ ;  /* 0x0000000403047824 */ /* 0x000fe400078e00ff */
[----:B------:R-:W-:Y:S01]  /*4360*/  IMAD.SHL.U32 R32, R21, 0x800, RZ ;  /* 0x0000080015207824 */ /* 0x000fe200078e00ff */
[----:B------:R-:W-:Y:S01]  /*4370*/  LOP3.LUT R3, RZ, R31, RZ, 0x33, !PT ;  /* 0x0000001fff037212 */ /* 0x000fe200078e33ff */
[C---:B------:R-:W-:Y:S01]  /*4380*/  VIADD R28, R4.reuse, 0x1 ;  /* 0x00000001041c7836 */ /* 0x040fe20000000000 */
[----:B------:R-:W-:Y:S01]  /*4390*/  SHF.R.U32.HI R30, RZ, 0x3, R4 ;  /* 0x00000003ff1e7819 */ /* 0x000fe20000011604 */
[----:B------:R-:W-:Y:S01]  /*43a0*/  IMAD.MOV.U32 R23, RZ, RZ, RZ ;  /* 0x000000ffff177224 */ /* 0x000fe200078e00ff */
[----:B------:R-:W-:Y:S01]  /*43b0*/  IADD3 R26, PT, PT, R4, 0x3, RZ ;  /* 0x00000003041a7810 */ /* 0x000fe20007ffe0ff */
[----:B------:R-:W-:Y:S01]  /*43c0*/  IMAD.IADD R24, R0, 0x1, R3 ;  /* 0x0000000100187824 */ /* 0x000fe200078e0203 */
[----:B------:R-:W-:Y:S01]  /*43d0*/  LOP3.LUT R3, R30, 0x3, RZ, 0xc0, !PT ;  /* 0x000000031e037812 */ /* 0x000fe200078ec0ff */
[----:B------:R-:W-:Y:S01]  /*43e0*/  VIADD R0, R4, 0x2 ;  /* 0x0000000204007836 */ /* 0x000fe20000000000 */
[----:B------:R-:W-:Y:S01]  /*43f0*/  PRMT R25, R31, 0x7610, R25 ;  /* 0x000076101f197816 */ /* 0x000fe20000000019 */
[----:B------:R-:W-:Y:S01]  /*4400*/  IMAD.HI.U32 R24, R24, 0x1b4e81b5, RZ ;  /* 0x1b4e81b518187827 */ /* 0x000fe200078e00ff */
[----:B------:R-:W-:-:S02]  /*4410*/  LOP3.LUT R28, R3, 0x5, R28, 0x78, !PT ;  /* 0x00000005031c7812 */ /* 0x000fc400078e781c */
[C---:B------:R-:W-:Y:S02]  /*4420*/  LOP3.LUT R27, R3.reuse, 0x6, R0, 0x78, !PT ;  /* 0x00000006031b7812 */ /* 0x040fe400078e7800 */
[----:B------:R-:W-:Y:S02]  /*4430*/  SHF.R.U32.HI R24, RZ, 0x4, R24 ;  /* 0x00000004ff187819 */ /* 0x000fe40000011618 */
[C---:B------:R-:W-:Y:S02]  /*4440*/  LOP3.LUT R29, R3.reuse, 0x4, R4, 0xf8, !PT ;  /* 0x00000004031d7812 */ /* 0x040fe400078ef804 */
[----:B------:R-:W-:Y:S01]  /*4450*/  LOP3.LUT R26, R3, 0x7, R26, 0x78, !PT ;  /* 0x00000007031a7812 */ /* 0x000fe200078e781a */
[----:B------:R-:W-:-:S07]  /*4460*/  IMAD.MOV R24, RZ, RZ, -R24 ;  /* 0x000000ffff187224 */ /* 0x000fce00078e0a18 */
.L_x_60:
[----:B-1----:R-:W-:Y:S01]  /*4470*/  SHF.R.U32.HI R35, RZ, 0x4, R31 ;  /* 0x00000004ff237819 */ /* 0x002fe2000001161f */
[----:B------:R-:W-:Y:S01]  /*4480*/  VIADD R24, R24, 0x1 ;  /* 0x0000000118187836 */ /* 0x000fe20000000000 */
[----:B------:R-:W-:Y:S05]  /*4490*/  YIELD ;  /* 0x0000000000007946 */ /* 0x000fea0003800000 */
[----:B------:R-:W-:Y:S01]  /*44a0*/  IMAD.HI.U32 R35, R35, 0x5b05b06, RZ ;  /* 0x05b05b0623237827 */ /* 0x000fe200078e00ff */
[----:B------:R-:W-:Y:S02]  /*44b0*/  ISETP.NE.AND P2, PT, R21, RZ, PT ;  /* 0x000000ff1500720c */ /* 0x000fe40003f45270 */
[----:B------:R-:W-:Y:S01]  /*44c0*/  ISETP.NE.AND P0, PT, R24, 0x1, PT ;  /* 0x000000011800780c */ /* 0x000fe20003f05270 */
[C---:B------:R-:W-:Y:S01]  /*44d0*/  IMAD R45, R35.reuse, -0x10, R20 ;  /* 0xfffffff0232d7824 */ /* 0x040fe200078e0214 */
[----:B------:R-:W-:Y:S01]  /*44e0*/  PRMT R0, R35, 0x9910, RZ ;  /* 0x0000991023007816 */ /* 0x000fe200000000ff */
[----:B------:R-:W-:Y:S01]  /*44f0*/  VIADD R22, R22, 0x1 ;  /* 0x0000000116167836 */ /* 0x000fe20000000000 */
[----:B------:R-:W-:-:S02]  /*4500*/  MOV R4, 0x4580 ;  /* 0x0000458000047802 */ /* 0x000fc40000000f00 */
[----:B------:R-:W-:Y:S01]  /*4510*/  VIMNMX.U32 R45, PT, PT, R45, 0x10, PT ;  /* 0x000000102d2d7848 */ /* 0x000fe20003fe0000 */
[----:B------:R-:W-:-:S04]  /*4520*/  IMAD R0, R0, 0x2d0, RZ ;  /* 0x000002d000007824 */ /* 0x000fc800078e02ff */
[----:B------:R-:W-:-:S05]  /*4530*/  IMAD.MOV R44, RZ, RZ, -R0 ;  /* 0x000000ffff2c7224 */ /* 0x000fca00078e0a00 */
[----:B------:R-:W-:-:S05]  /*4540*/  PRMT R44, R44, 0x7710, RZ ;  /* 0x000077102c2c7816 */ /* 0x000fca00000000ff */
[----:B------:R-:W-:-:S05]  /*4550*/  IMAD.IADD R44, R44, 0x1, R25 ;  /* 0x000000012c2c7824 */ /* 0x000fca00078e0219 */
[----:B------:R-:W-:Y:S02]  /*4560*/  LOP3.LUT R3, R44, 0xffff, RZ, 0xc0, !PT ;  /* 0x0000ffff2c037812 */ /* 0x000fe400078ec0ff */
[----:B------:R-:W-:Y:S05]  /*4570*/  CALL.REL.NOINC `($__internal_3_$__cuda_sm20_div_u16) ;  /* 0x0000001c00bc7944 */ /* 0x000fea0003c00000 */
[C---:B------:R-:W-:Y:S01]  /*4580*/  IMAD.SHL.U32 R3, R22.reuse, 0x8, RZ ;  /* 0x0000000816037824 */ /* 0x040fe200078e00ff */
[----:B------:R-:W-:Y:S02]  /*4590*/  SHF.R.U32.HI R4, RZ, 0x1, R22 ;  /* 0x00000001ff047819 */ /* 0x000fe40000011616 */
[----:B------:R-:W-:Y:S02]  /*45a0*/  LOP3.LUT R33, R22, 0x1, RZ, 0xc0, !PT ;  /* 0x0000000116217812 */ /* 0x000fe400078ec0ff */
[----:B------:R-:W-:Y:S02]  /*45b0*/  LOP3.LUT R3, R3, 0x8, RZ, 0xc0, !PT ;  /* 0x0000000803037812 */ /* 0x000fe400078ec0ff */
[----:B------:R-:W-:Y:S01]  /*45c0*/  LOP3.LUT R4, R4, 0x1, RZ, 0xc0, !PT ;  /* 0x0000000104047812 */ /* 0x000fe200078ec0ff */
[----:B------:R-:W-:Y:S02]  /*45d0*/  IMAD R33, R33, 0xa0, RZ ;  /* 0x000000a021217824 */ /* 0x000fe400078e02ff */
[----:B------:R-:W-:-:S02]  /*45e0*/  IMAD.IADD R3, R2, 0x1, R3 ;  /* 0x0000000102037824 */ /* 0x000fc400078e0203 */
[----:B------:R-:W-:-:S04]  /*45f0*/  IMAD.U32 R4, R4, -0x80000000, RZ ;  /* 0x8000000004047824 */ /* 0x000fc800078e00ff */
[----:B------:R-:W1:Y:S02]  /*4600*/  SYNCS.PHASECHK.TRANS64.TRYWAIT P1, [R3+URZ+0x32e78], R4 ;  /* 0x032e7804030075a7 */ /* 0x000e6400080211ff */
[----:B-1----:R-:W-:Y:S05]  /*4610*/  @!P1 BRA `(.L_x_44) ;  /* 0x0000001c00589947 */ /* 0x002fea0003800000 */
.L_x_105:
[----:B------:R-:W-:Y:S01]  /*4620*/  NOP ;  /* 0x0000000000007918 */ /* 0x000fe20000000000 */
[----:B------:R-:W-:Y:S05]  /*4630*/  @P2 BRA `(.L_x_45) ;  /* 0x0000000000042947 */ /* 0x000fea0003800000 */
[----:B------:R-:W-:-:S04]  /*4640*/  DEPBAR.LE SB0, 0x1 ;  /* 0x000080400000791a */ /* 0x000fc80000000000 */
.L_x_45:
[----:B------:R-:W-:Y:S05]  /*4650*/  WARPSYNC.ALL ;  /* 0x0000000000007948 */ /* 0x000fea0003800000 */
[----:B------:R-:W-:Y:S01]  /*4660*/  NOP ;  /* 0x0000000000007918 */ /* 0x000fe20000000000 */
[----:B------:R-:W-:Y:S01]  /*4670*/  BAR.SYNC.DEFER_BLOCKING 0x8, 0x80 ;  /* 0x0202000000007b1d */ /* 0x000fe20000010000 */
[----:B------:R-:W-:Y:S01]  /*4680*/  R2UR UR5, R33 ;  /* 0x00000000210572ca */ /* 0x000fe200000e0000 */
[----:B------:R-:W-:Y:S01]  /*4690*/  IMAD R39, R23, 0x2000, R32 ;  /* 0x0000200017277824 */ /* 0x000fe200078e0220 */
[----:B------:R-:W-:Y:S02]  /*46a0*/  R2UR UR4, R33 ;  /* 0x00000000210472ca */ /* 0x000fe400000e0000 */
[----:B------:R-:W-:Y:S01]  /*46b0*/  PRMT R46, R45, 0x9910, RZ ;  /* 0x000099102d2e7816 */ /* 0x000fe200000000ff */
[----:B------:R-:W-:Y:S01]  /*46c0*/  IMAD R34, R30, 0x80, R39 ;  /* 0x000000801e227824 */ /* 0x000fe200078e0227 */
[----:B------:R-:W-:-:S02]  /*46d0*/  PRMT R45, R0, 0x9910, RZ ;  /* 0x00009910002d7816 */ /* 0x000fc400000000ff */
[----:B------:R-:W-:Y:S01]  /*46e0*/  ISETP.NE.AND P1, PT, R21, RZ, PT ;  /* 0x000000ff1500720c */ /* 0x000fe20003f25270 */
[----:B------:R-:W-:Y:S01]  /*46f0*/  IMAD R47, R29, 0x10, R34 ;  /* 0x000000101d2f7824 */ /* 0x000fe200078e0222 */
[----:B------:R-:W-:Y:S01]  /*4700*/  LOP3.LUT R0, R0, 0xffff, RZ, 0xc0, !PT ;  /* 0x0000ffff00007812 */ /* 0x000fe200078ec0ff */
[----:B------:R-:W-:Y:S02]  /*4710*/  IMAD R45, R45, R46, RZ ;  /* 0x0000002e2d2d7224 */ /* 0x000fe400078e02ff */
[----:B------:R-:W2:Y:S01]  /*4720*/  LDTM.x8 R12, tmem[UR5] ;  /* 0x00000005000c79ee */ /* 0x000ea200081c0000 */
[C---:B------:R-:W-:Y:S01]  /*4730*/  R2UR UR5, R33.reuse ;  /* 0x00000000210572ca */ /* 0x040fe200000e0000 */
[----:B------:R-:W-:Y:S02]  /*4740*/  IMAD.IADD R47, R2, 0x1, R47 ;  /* 0x00000001022f7824 */ /* 0x000fe400078e022f */
[----:B------:R-:W-:Y:S01]  /*4750*/  IMAD R0, R0, 0xa0, RZ ;  /* 0x000000a000007824 */ /* 0x000fe200078e02ff */
[----:B------:R-:W-:Y:S01]  /*4760*/  NOP ;  /* 0x0000000000007918 */ /* 0x000fe20000000000 */
[----:B-12---:R-:W1:Y:S01]  /*4770*/  LDTM.x8 R4, tmem[UR4+0x8] ;  /* 0x00000804000479ee */ /* 0x006e6200081c0000 */
[----:B------:R-:W-:-:S02]  /*4780*/  R2UR UR4, R33 ;  /* 0x00000000210472ca */ /* 0x000fc400000e0000 */
[----:B------:R-:W-:Y:S02]  /*4790*/  F2FP.BF16.F32.PACK_AB R36, R13, R12 ;  /* 0x0000000c0d24723e */ /* 0x000fe400000010ff */
[----:B------:R-:W-:Y:S02]  /*47a0*/  F2FP.BF16.F32.PACK_AB R37, R15, R14 ;  /* 0x0000000e0f25723e */ /* 0x000fe400000010ff */
[----:B------:R-:W-:Y:S02]  /*47b0*/  F2FP.BF16.F32.PACK_AB R38, R17, R16 ;  /* 0x000000101126723e */ /* 0x000fe400000010ff */
[----:B------:R-:W-:Y:S02]  /*47c0*/  F2FP.BF16.F32.PACK_AB R39, R19, R18 ;  /* 0x000000121327723e */ /* 0x000fe400000010ff */
[----:B-1----:R-:W-:Y:S01]  /*47d0*/  F2FP.BF16.F32.PACK_AB R40, R5, R4 ;  /* 0x000000040528723e */ /* 0x002fe200000010ff */
[----:B------:R-:W-:Y:S01]  /*47e0*/  IMAD R5, R28, 0x10, R34 ;  /* 0x000000101c057824 */ /* 0x000fe200078e0222 */
[----:B------:R-:W-:Y:S01]  /*47f0*/  F2FP.BF16.F32.PACK_AB R41, R7, R6 ;  /* 0x000000060729723e */ /* 0x000fe200000010ff */
[----:B------:R1:W-:Y:S01]  /*4800*/  STS.128 [R47], R36 ;  /* 0x000000242f007388 */ /* 0x0003e20000000c00 */
[----:B------:R-:W-:Y:S01]  /*4810*/  F2FP.BF16.F32.PACK_AB R42, R9, R8 ;  /* 0x00000008092a723e */ /* 0x000fe200000010ff */
[----:B------:R-:W-:Y:S01]  /*4820*/  IMAD.IADD R48, R2, 0x1, R5 ;  /* 0x0000000102307824 */ /* 0x000fe200078e0205 */
[----:B------:R-:W-:Y:S01]  /*4830*/  F2FP.BF16.F32.PACK_AB R43, R11, R10 ;  /* 0x0000000a0b2b723e */ /* 0x000fe200000010ff */
[----:B------:R-:W-:Y:S01]  /*4840*/  NOP ;  /* 0x0000000000007918 */ /* 0x000fe20000000000 */
[----:B------:R-:W2:Y:S03]  /*4850*/  LDTM.x8 R12, tmem[UR5+0x10] ;  /* 0x00001005000c79ee */ /* 0x000ea600081c0000 */
[----:B------:R3:W-:Y:S01]  /*4860*/  STS.128 [R48], R40 ;  /* 0x0000002830007388 */ /* 0x0007e20000000c00 */
[----:B------:R-:W-:Y:S01]  /*4870*/  NOP ;  /* 0x0000000000007918 */ /* 0x000fe20000000000 */
[----:B--2---:R-:W2:Y:S01]  /*4880*/  LDTM.x8 R4, tmem[UR4+0x18] ;  /* 0x00001804000479ee */ /* 0x004ea200081c0000 */
[----:B------:R-:W-:-:S02]  /*4890*/  F2FP.BF16.F32.PACK_AB R12, R13, R12 ;  /* 0x0000000c0d0c723e */ /* 0x000fc400000010ff */
[----:B------:R-:W-:Y:S01]  /*48a0*/  F2FP.BF16.F32.PACK_AB R13, R15, R14 ;  /* 0x0000000e0f0d723e */ /* 0x000fe200000010ff */
[----:B-1----:R-:W-:Y:S01]  /*48b0*/  IMAD.MOV R36, RZ, RZ, -R45 ;  /* 0x000000ffff247224 */ /* 0x002fe200078e0a2d */
[----:B------:R-:W-:Y:S01]  /*48c0*/  F2FP.BF16.F32.PACK_AB R14, R17, R16 ;  /* 0x00000010110e723e */ /* 0x000fe200000010ff */
[--C-:B------:R-:W-:Y:S01]  /*48d0*/  IMAD R17, R27, 0x10, R34.reuse ;  /* 0x000000101b117824 */ /* 0x100fe200078e0222 */
[----:B------:R-:W-:Y:S02]  /*48e0*/  F2FP.BF16.F32.PACK_AB R15, R19, R18 ;  /* 0x00000012130f723e */ /* 0x000fe400000010ff */
[----:B--2---:R-:W-:Y:S01]  /*48f0*/  F2FP.BF16.F32.PACK_AB R4, R5, R4 ;  /* 0x000000040504723e */ /* 0x004fe200000010ff */
[----:B------:R-:W-:Y:S01]  /*4900*/  IMAD.IADD R17, R2, 0x1, R17 ;  /* 0x0000000102117824 */ /* 0x000fe200078e0211 */
[----:B------:R-:W-:Y:S02]  /*4910*/  F2FP.BF16.F32.PACK_AB R5, R7, R6 ;  /* 0x000000060705723e */ /* 0x000fe400000010ff */
[----:B------:R-:W-:Y:S01]  /*4920*/  F2FP.BF16.F32.PACK_AB R6, R9, R8 ;  /* 0x000000080906723e */ /* 0x000fe200000010ff */
[----:B------:R-:W-:Y:S01]  /*4930*/  IMAD R9, R26, 0x10, R34 ;  /* 0x000000101a097824 */ /* 0x000fe200078e0222 */
[----:B------:R-:W-:Y:S01]  /*4940*/  F2FP.BF16.F32.PACK_AB R7, R11, R10 ;  /* 0x0000000a0b07723e */ /* 0x000fe200000010ff */
[----:B------:R3:W-:Y:S01]  /*4950*/  STS.128 [R17], R12 ;  /* 0x0000000c11007388 */ /* 0x0007e20000000c00 */
[----:B------:R-:W-:Y:S01]  /*4960*/  NOP ;  /* 0x0000000000007918 */ /* 0x000fe20000000000 */
[----:B------:R-:W-:Y:S01]  /*4970*/  IMAD.IADD R9, R2, 0x1, R9 ;  /* 0x0000000102097824 */ /* 0x000fe200078e0209 */
[----:B------:R-:W-:-:S04]  /*4980*/  PRMT R37, R36, 0x7710, RZ ;  /* 0x0000771024257816 */ /* 0x000fc800000000ff */
[----:B------:R3:W-:Y:S01]  /*4990*/  STS.128 [R9], R4 ;  /* 0x0000000409007388 */ /* 0x0007e20000000c00 */
[----:B------:R-:W-:Y:S01]  /*49a0*/  IMAD.IADD R44, R44, 0x1, R37 ;  /* 0x000000012c2c7824 */ /* 0x000fe200078e0225 */
[----:B------:R1:W-:Y:S06]  /*49b0*/  MEMBAR.ALL.CTA ;  /* 0x0000000000007992 */ /* 0x0003ec0000008000 */
[----:B-1----:R-:W1:Y:S01]  /*49c0*/  FENCE.VIEW.ASYNC.S ;  /* 0x00000000000073c6 */ /* 0x002e620000000000 */
[----:B------:R-:W-:-:S05]  /*49d0*/  LOP3.LUT R44, R44, 0xffff, RZ, 0xc0, !PT ;  /* 0x0000ffff2c2c7812 */ /* 0x000fca00078ec0ff */
[----:B------:R-:W-:-:S04]  /*49e0*/  IMAD R34, R35, 0x10, R44 ;  /* 0x0000001023227824 */ /* 0x000fc800078e022c */
[----:B------:R-:W-:Y:S01]  /*49f0*/  IMAD.SHL.U32 R34, R34, 0x80, RZ ;  /* 0x0000008022227824 */ /* 0x000fe200078e00ff */
[----:B-1----:R-:W-:Y:S06]  /*4a00*/  BAR.SYNC.DEFER_BLOCKING 0x8, 0x80 ;  /* 0x0202000000007b1d */ /* 0x002fec0000010000 */
[----:B------:R-:W-:Y:S05]  /*4a10*/  @P1 BRA `(.L_x_46) ;  /* 0x0000000000381947 */ /* 0x000fea0003800000 */
[----:B------:R-:W-:Y:S01]  /*4a20*/  ELECT P2, URZ, PT ;  /* 0x0000000000ff782f */ /* 0x000fe20003840000 */
[----:B------:R-:W-:-:S12]  /*4a30*/  BSSY.RECONVERGENT B0, `(.L_x_46) ;  /* 0x000000c000007945 */ /* 0x000fd80003800200 */
[----:B------:R-:W-:Y:S05]  /*4a40*/  @!P2 BRA `(.L_x_47) ;  /* 0x000000000028a947 */ /* 0x000fea0003800000 */
[----:B------:R-:W1:Y:S01]  /*4a50*/  LDCU.64 UR8, c[0x0][0x348] ;  /* 0x00006900ff0877ac */ /* 0x000e620008000a00 */
[----:B------:R-:W-:Y:S02]  /*4a60*/  R2UR UR7, R23 ;  /* 0x00000000170772ca */ /* 0x000fe400000e0000 */
[----:B------:R-:W-:Y:S02]  /*4a70*/  R2UR UR4, R2 ;  /* 0x00000000020472ca */ /* 0x000fe400000e0000 */
[----:B------:R-:W-:Y:S02]  /*4a80*/  R2UR UR5, R0 ;  /* 0x00000000000572ca */ /* 0x000fe400000e0000 */
[----:B------:R-:W-:-:S09]  /*4a90*/  R2UR UR6, R34 ;  /* 0x00000000220672ca */ /* 0x000fd200000e0000 */
[----:B------:R-:W-:Y:S02]  /*4aa0*/  ULEA UR4, UR7, UR4, 0xd ;  /* 0x0000000407047291 */ /* 0x000fe4000f8e68ff */
[----:B-1----:R-:W-:-:S04]  /*4ab0*/  UIADD3 UR8, UP0, UPT, UR8, 0x240, URZ ;  /* 0x0000024008087890 */ /* 0x002fc8000ff1e0ff */
[----:B------:R-:W-:-:S09]  /*4ac0*/  UIADD3.X UR9, UPT, UPT, URZ, UR9, URZ, UP0, !UPT ;  /* 0x00000009ff097290 */ /* 0x000fd200087fe4ff */
[----:B------:R1:W-:Y:S02]  /*4ad0*/  UTMASTG.2D [UR4], [UR8] ;  /* 0x00000004080073b5 */ /* 0x0003e40008008000 */
[----:B-1----:R0:W-:Y:S02]  /*4ae0*/  UTMACMDFLUSH ;  /* 0x00000000000079b7 */ /* 0x0021e40000000000 */
.L_x_47:
[----:B------:R-:W-:Y:S05]  /*4af0*/  BSYNC.RECONVERGENT B0 ;  /* 0x0000000000007941 */ /* 0x000fea0003800200 */
.L_x_46:
[----:B------:R-:W-:Y:S05]  /*4b00*/  @P1 BRA `(.L_x_48) ;  /* 0x0000000000041947 */ /* 0x000fea0003800000 */
[----:B------:R-:W-:-:S04]  /*4b10*/  DEPBAR.LE SB0, 0x1 ;  /* 0x000080400000791a */ /* 0x000fc80000000000 */
.L_x_48:
[----:B------:R-:W-:Y:S01]  /*4b20*/  BAR.SYNC.DEFER_BLOCKING 0x8, 0x80 ;  /* 0x0202000000007b1d */ /* 0x000fe20000010000 */
[C---:B------:R-:W-:Y:S02]  /*4b30*/  R2UR UR5, R33.reuse ;  /* 0x00000000210572ca */ /* 0x040fe400000e0000 */
[----:B------:R-:W-:Y:S02]  /*4b40*/  R2UR UR4, R33 ;  /* 0x00000000210472ca */ /* 0x000fe400000e0000 */
[----:B------:R-:W-:-:S04]  /*4b50*/  LOP3.LUT R53, R23, 0x1, RZ, 0xc0, !PT ;  /* 0x0000000117357812 */ /* 0x000fc800078ec0ff */
[----:B------:R-:W-:-:S05]  /*4b60*/  LOP3.LUT R23, R53, 0x1, RZ, 0x3c, !PT ;  /* 0x0000000135177812 */ /* 0x000fca00078e3cff */
[----:B---3--:R-:W1:Y:S01]  /*4b70*/  LDTM.x8 R12, tmem[UR5+0x20] ;  /* 0x00002005000c79ee */ /* 0x008e6200081c0000 */
[C---:B------:R-:W-:Y:S02]  /*4b80*/  IMAD R35, R23.reuse, 0x2000, R32 ;  /* 0x0000200017237824 */ /* 0x040fe400078e0220 */
[----:B------:R-:W-:Y:S02]  /*4b90*/  IMAD R51, R23, 0x2000, R2 ;  /* 0x0000200017337824 */ /* 0x000fe400078e0202 */
[----:B------:R-:W-:-:S04]  /*4ba0*/  IMAD R35, R30, 0x80, R35 ;  /* 0x000000801e237824 */ /* 0x000fc800078e0223 */
[----:B------:R-:W-:Y:S01]  /*4bb0*/  IMAD R47, R27, 0x10, R35 ;  /* 0x000000101b2f7824 */ /* 0x000fe200078e0223 */
[----:B------:R-:W-:Y:S01]  /*4bc0*/  NOP ;  /* 0x0000000000007918 */ /* 0x000fe20000000000 */
[----:B-1----:R-:W1:Y:S02]  /*4bd0*/  LDTM.x8 R4, tmem[UR4+0x28] ;  /* 0x00002804000479ee */ /* 0x002e6400081c0000 */
[C---:B------:R-:W-:Y:S01]  /*4be0*/  IMAD.IADD R47, R2.reuse, 0x1, R47 ;  /* 0x00000001022f7824 */ /* 0x040fe200078e022f */
[----:B------:R-:W-:Y:S01]  /*4bf0*/  F2FP.BF16.F32.PACK_AB R40, R13, R12 ;  /* 0x0000000c0d28723e */ /* 0x000fe200000010ff */
[----:B------:R-:W-:Y:S01]  /*4c00*/  IMAD R13, R29, 0x10, R35 ;  /* 0x000000101d0d7824 */ /* 0x000fe200078e0223 */
[----:B------:R-:W-:Y:S02]  /*4c10*/  F2FP.BF16.F32.PACK_AB R41, R15, R14 ;  /* 0x0000000e0f29723e */ /* 0x000fe400000010ff */
[----:B------:R-:W-:Y:S01]  /*4c20*/  F2FP.BF16.F32.PACK_AB R42, R17, R16 ;  /* 0x00000010112a723e */ /* 0x000fe200000010ff */
[----:B------:R-:W-:Y:S01]  /*4c30*/  IMAD.IADD R46, R2, 0x1, R13 ;  /* 0x00000001022e7824 */ /* 0x000fe200078e020d */
[----:B------:R-:W-:-:S02]  /*4c40*/  F2FP.BF16.F32.PACK_AB R43, R19, R18 ;  /* 0x00000012132b723e */ /* 0x000fc400000010ff */
        /* <DEDUP_REMOVED lines=8> */
[----:B------:R-:W2:Y:S01]  /*4cd0*/  LDTM.x8 R12, tmem[UR5+0x30] ;  /* 0x00003005000c79ee */ /* 0x000ea200081c0000 */
[----:B------:R-:W-:Y:S02]  /*4ce0*/  IMAD R35, R26, 0x10, R35 ;  /* 0x000000101a237824 */ /* 0x000fe400078e0223 */
[----:B------:R1:W-:Y:S01]  /*4cf0*/  STS.128 [R44], R36 ;  /* 0x000000242c007388 */ /* 0x0003e20000000c00 */
[----:B------:R-:W-:Y:S01]  /*4d00*/  NOP ;  /* 0x0000000000007918 */ /* 0x000fe20000000000 */
[----:B------:R-:W-:Y:S01]  /*4d10*/  IMAD.IADD R48, R2, 0x1, R35 ;  /* 0x0000000102307824 */ /* 0x000fe200078e0223 */
[----:B--2---:R-:W2:Y:S01]  /*4d20*/  LDTM.x8 R4, tmem[UR4+0x38] ;  /* 0x00003804000479ee */ /* 0x004ea200081c0000 */
[----:B------:R-:W-:-:S02]  /*4d30*/  F2FP.BF16.F32.PACK_AB R12, R13, R12 ;  /* 0x0000000c0d0c723e */ /* 0x000fc400000010ff */
[----:B------:R-:W-:Y:S02]  /*4d40*/  F2FP.BF16.F32.PACK_AB R13, R15, R14 ;  /* 0x0000000e0f0d723e */ /* 0x000fe400000010ff */
[----:B------:R-:W-:Y:S02]  /*4d50*/  F2FP.BF16.F32.PACK_AB R14, R17, R16 ;  /* 0x00000010110e723e */ /* 0x000fe400000010ff */
[----:B------:R-:W-:Y:S02]  /*4d60*/  F2FP.BF16.F32.PACK_AB R15, R19, R18 ;  /* 0x00000012130f723e */ /* 0x000fe400000010ff */
[----:B--2---:R-:W-:Y:S02]  /*4d70*/  F2FP.BF16.F32.PACK_AB R4, R5, R4 ;  /* 0x000000040504723e */ /* 0x004fe400000010ff */
[----:B------:R-:W-:Y:S01]  /*4d80*/  F2FP.BF16.F32.PACK_AB R5, R7, R6 ;  /* 0x000000060705723e */ /* 0x000fe200000010ff */
[----:B------:R1:W-:Y:S01]  /*4d90*/  STS.128 [R47], R12 ;  /* 0x0000000c2f007388 */ /* 0x0003e20000000c00 */
[----:B------:R-:W-:Y:S01]  /*4da0*/  F2FP.BF16.F32.PACK_AB R6, R9, R8 ;  /* 0x000000080906723e */ /* 0x000fe200000010ff */
[----:B------:R-:W-:Y:S01]  /*4db0*/  NOP ;  /* 0x0000000000007918 */ /* 0x000fe20000000000 */
[----:B------:R-:W-:-:S05]  /*4dc0*/  F2FP.BF16.F32.PACK_AB R7, R11, R10 ;  /* 0x0000000a0b07723e */ /* 0x000fca00000010ff */
[----:B------:R1:W-:Y:S01]  /*4dd0*/  STS.128 [R48], R4 ;  /* 0x0000000430007388 */ /* 0x0003e20000000c00 */
[----:B------:R2:W-:Y:S06]  /*4de0*/  MEMBAR.ALL.CTA ;  /* 0x0000000000007992 */ /* 0x0005ec0000008000 */
[----:B--2---:R-:W2:Y:S02]  /*4df0*/  FENCE.VIEW.ASYNC.S ;  /* 0x00000000000073c6 */ /* 0x004ea40000000000 */
[----:B--2---:R-:W-:Y:S06]  /*4e00*/  BAR.SYNC.DEFER_BLOCKING 0x8, 0x80 ;  /* 0x0202000000007b1d */ /* 0x004fec0000010000 */
[----:B------:R-:W-:Y:S05]  /*4e10*/  @P1 BRA `(.L_x_49) ;  /* 0x0000000000381947 */ /* 0x000fea0003800000 */
[----:B------:R-:W-:Y:S01]  /*4e20*/  ELECT P2, URZ, PT ;  /* 0x0000000000ff782f */ /* 0x000fe20003840000 */
[----:B------:R-:W-:-:S12]  /*4e30*/  BSSY.RECONVERGENT B0, `(.L_x_50) ;  /* 0x000000b000007945 */ /* 0x000fd80003800200 */
[----:B------:R-:W-:Y:S05]  /*4e40*/  @!P2 BRA `(.L_x_51) ;  /* 0x000000000024a947 */ /* 0x000fea0003800000 */
[----:B------:R-:W2:Y:S01]  /*4e50*/  LDCU.64 UR8, c[0x0][0x348] ;  /* 0x00006900ff0877ac */ /* 0x000ea20008000a00 */
[----:B------:R-:W-:Y:S02]  /*4e60*/  R2UR UR5, R0 ;  /* 0x00000000000572ca */ /* 0x000fe400000e0000 */
[----:B------:R-:W-:Y:S02]  /*4e70*/  R2UR UR4, R51 ;  /* 0x00000000330472ca */ /* 0x000fe400000e0000 */
[----:B------:R-:W-:-:S09]  /*4e80*/  R2UR UR6, R34 ;  /* 0x00000000220672ca */ /* 0x000fd200000e0000 */
[----:B------:R-:W-:Y:S02]  /*4e90*/  UIADD3 UR5, UPT, UPT, UR5, 0x20, URZ ;  /* 0x0000002005057890 */ /* 0x000fe4000fffe0ff */
[----:B--2---:R-:W-:-:S04]  /*4ea0*/  UIADD3 UR8, UP0, UPT, UR8, 0x240, URZ ;  /* 0x0000024008087890 */ /* 0x004fc8000ff1e0ff */
[----:B------:R-:W-:-:S09]  /*4eb0*/  UIADD3.X UR9, UPT, UPT, URZ, UR9, URZ, UP0, !UPT ;  /* 0x00000009ff097290 */ /* 0x000fd200087fe4ff */
[----:B------:R2:W-:Y:S02]  /*4ec0*/  UTMASTG.2D [UR4], [UR8] ;  /* 0x00000004080073b5 */ /* 0x0005e40008008000 */
[----:B--2---:R0:W-:Y:S02]  /*4ed0*/  UTMACMDFLUSH ;  /* 0x00000000000079b7 */ /* 0x0041e40000000000 */
.L_x_51:
[----:B------:R-:W-:Y:S05]  /*4ee0*/  BSYNC.RECONVERGENT B0 ;  /* 0x0000000000007941 */ /* 0x000fea0003800200 */
.L_x_50:
[----:B------:R-:W-:-:S04]  /*4ef0*/  DEPBAR.LE SB0, 0x1 ;  /* 0x000080400000791a */ /* 0x000fc80000000000 */
.L_x_49:
[----:B------:R-:W-:Y:S01]  /*4f00*/  BAR.SYNC.DEFER_BLOCKING 0x8, 0x80 ;  /* 0x0202000000007b1d */ /* 0x000fe20000010000 */
[----:B------:R-:W-:Y:S01]  /*4f10*/  R2UR UR5, R33 ;  /* 0x00000000210572ca */ /* 0x000fe200000e0000 */
[----:B------:R-:W-:Y:S01]  /*4f20*/  IMAD R49, R53, 0x2000, R32 ;  /* 0x0000200035317824 */ /* 0x000fe200078e0220 */
[----:B------:R-:W-:Y:S01]  /*4f30*/  R2UR UR4, R33 ;  /* 0x00000000210472ca */ /* 0x000fe200000e0000 */
[----:B------:R-:W-:Y:S02]  /*4f40*/  IMAD R53, R53, 0x2000, R2 ;  /* 0x0000200035357824 */ /* 0x000fe400078e0202 */
[----:B------:R-:W-:-:S04]  /*4f50*/  IMAD R49, R30, 0x80, R49 ;  /* 0x000000801e317824 */ /* 0x000fc800078e0231 */
[--C-:B------:R-:W-:Y:S02]  /*4f60*/  IMAD R45, R29, 0x10, R49.reuse ;  /* 0x000000101d2d7824 */ /* 0x100fe400078e0231 */
[----:B------:R-:W-:Y:S02]  /*4f70*/  IMAD R35, R28, 0x10, R49 ;  /* 0x000000101c237824 */ /* 0x000fe400078e0231 */
[----:B-1----:R-:W1:Y:S01]  /*4f80*/  LDTM.x8 R12, tmem[UR5+0x40] ;  /* 0x00004005000c79ee */ /* 0x002e6200081c0000 */
[C---:B------:R-:W-:Y:S02]  /*4f90*/  IMAD.IADD R45, R2.reuse, 0x1, R45 ;  /* 0x00000001022d7824 */ /* 0x040fe400078e022d */
[----:B------:R-:W-:Y:S01]  /*4fa0*/  IMAD.IADD R35, R2, 0x1, R35 ;  /* 0x0000000102237824 */ /* 0x000fe200078e0223 */
[----:B------:R-:W-:Y:S01]  /*4fb0*/  NOP ;  /* 0x0000000000007918 */ /* 0x000fe20000000000 */
[----:B-1----:R-:W1:Y:S01]  /*4fc0*/  LDTM.x8 R4, tmem[UR4+0x48] ;  /* 0x00004804000479ee */ /* 0x002e6200081c0000 */
[----:B------:R-:W-:-:S02]  /*4fd0*/  F2FP.BF16.F32.PACK_AB R40, R13, R12 ;  /* 0x0000000c0d28723e */ /* 0x000fc400000010ff */
[----:B------:R-:W-:Y:S02]  /*4fe0*/  F2FP.BF16.F32.PACK_AB R41, R15, R14 ;  /* 0x0000000e0f29723e */ /* 0x000fe400000010ff */
[----:B------:R-:W-:Y:S02]  /*4ff0*/  F2FP.BF16.F32.PACK_AB R42, R17, R16 ;  /* 0x00000010112a723e */ /* 0x000fe400000010ff */
[----:B------:R-:W-:-:S05]  /*5000*/  F2FP.BF16.F32.PACK_AB R43, R19, R18 ;  /* 0x00000012132b723e */ /* 0x000fca00000010ff */
[----:B------:R2:W-:Y:S01]  /*5010*/  STS.128 [R45], R40 ;  /* 0x000000282d007388 */ /* 0x0005e20000000c00 */
[----:B------:R-:W-:Y:S01]  /*5020*/  NOP ;  /* 0x0000000000007918 */ /* 0x000fe20000000000 */
[----:B-1----:R-:W-:Y:S02]  /*5030*/  F2FP.BF16.F32.PACK_AB R36, R5, R4 ;  /* 0x000000040524723e */ /* 0x002fe400000010ff */
[----:B------:R-:W-:Y:S01]  /*5040*/  F2FP.BF16.F32.PACK_AB R37, R7, R6 ;  /* 0x000000060725723e */ /* 0x000fe200000010ff */
[----:B------:R-:W1:Y:S01]  /*5050*/  LDTM.x8 R12, tmem[UR5+0x50] ;  /* 0x00005005000c79ee */ /* 0x000e6200081c0000 */
[----:B------:R-:W-:Y:S02]  /*5060*/  F2FP.BF16.F32.PACK_AB R38, R9, R8 ;  /* 0x000000080926723e */ /* 0x000fe400000010ff */
[----:B------:R-:W-:-:S05]  /*5070*/  F2FP.BF16.F32.PACK_AB R39, R11, R10 ;  /* 0x0000000a0b27723e */ /* 0x000fca00000010ff */
[----:B------:R2:W-:Y:S01]  /*5080*/  STS.128 [R35], R36 ;  /* 0x0000002423007388 */ /* 0x0005e20000000c00 */
[----:B------:R-:W-:Y:S01]  /*5090*/  NOP ;  /* 0x0000000000007918 */ /* 0x000fe20000000000 */
[----:B-1----:R-:W1:Y:S01]  /*50a0*/  LDTM.x8 R4, tmem[UR4+0x58] ;  /* 0x00005804000479ee */ /* 0x002e6200081c0000 */
[----:B------:R-:W-:Y:S02]  /*50b0*/  F2FP.BF16.F32.PACK_AB R12, R13, R12 ;  /* 0x0000000c0d0c723e */ /* 0x000fe400000010ff */
[----:B------:R-:W-:Y:S02]  /*50c0*/  F2FP.BF16.F32.PACK_AB R13, R15, R14 ;  /* 0x0000000e0f0d723e */ /* 0x000fe400000010ff */
[----:B------:R-:W-:Y:S01]  /*50d0*/  F2FP.BF16.F32.PACK_AB R14, R17, R16 ;  /* 0x00000010110e723e */ /* 0x000fe200000010ff */
[--C-:B------:R-:W-:Y:S01]  /*50e0*/  IMAD R17, R27, 0x10, R49.reuse ;  /* 0x000000101b117824 */ /* 0x100fe200078e0231 */
[----:B------:R-:W-:Y:S01]  /*50f0*/  F2FP.BF16.F32.PACK_AB R15, R19, R18 ;  /* 0x00000012130f723e */ /* 0x000fe200000010ff */
[----:B------:R-:W-:-:S02]  /*5100*/  IMAD R19, R26, 0x10, R49 ;  /* 0x000000101a137824 */ /* 0x000fc400078e0231 */
[C---:B------:R-:W-:Y:S02]  /*5110*/  IMAD.IADD R49, R2.reuse, 0x1, R17 ;  /* 0x0000000102317824 */ /* 0x040fe400078e0211 */
[----:B------:R-:W-:Y:S01]  /*5120*/  IMAD.IADD R50, R2, 0x1, R19 ;  /* 0x0000000102327824 */ /* 0x000fe200078e0213 */
[----:B-1----:R-:W-:Y:S02]  /*5130*/  F2FP.BF16.F32.PACK_AB R4, R5, R4 ;  /* 0x000000040504723e */ /* 0x002fe400000010ff */
[----:B------:R-:W-:Y:S01]  /*5140*/  F2FP.BF16.F32.PACK_AB R5, R7, R6 ;  /* 0x000000060705723e */ /* 0x000fe200000010ff */
[----:B------:R2:W-:Y:S01]  /*5150*/  STS.128 [R49], R12 ;  /* 0x0000000c31007388 */ /* 0x0005e20000000c00 */
[----:B------:R-:W-:Y:S01]  /*5160*/  F2FP.BF16.F32.PACK_AB R6, R9, R8 ;  /* 0x000000080906723e */ /* 0x000fe200000010ff */
[----:B------:R-:W-:Y:S01]  /*5170*/  NOP ;  /* 0x0000000000007918 */ /* 0x000fe20000000000 */
[----:B------:R-:W-:-:S05]  /*5180*/  F2FP.BF16.F32.PACK_AB R7, R11, R10 ;  /* 0x0000000a0b07723e */ /* 0x000fca00000010ff */
[----:B------:R2:W-:Y:S01]  /*5190*/  STS.128 [R50], R4 ;  /* 0x0000000432007388 */ /* 0x0005e20000000c00 */
[----:B------:R1:W-:Y:S06]  /*51a0*/  MEMBAR.ALL.CTA ;  /* 0x0000000000007992 */ /* 0x0003ec0000008000 */
[----:B-1----:R-:W1:Y:S02]  /*51b0*/  FENCE.VIEW.ASYNC.S ;  /* 0x00000000000073c6 */ /* 0x002e640000000000 */
        /* <DEDUP_REMOVED lines=8> */
[----:B------:R-:W-:-:S09]  /*5240*/  R2UR UR6, R34 ;  /* 0x00000000220672ca */ /* 0x000fd200000e0000 */
[----:B------:R-:W-:Y:S02]  /*5250*/  UIADD3 UR5, UPT, UPT, UR5, 0x40, URZ ;  /* 0x0000004005057890 */ /* 0x000fe4000fffe0ff */
[----:B-1----:R-:W-:-:S04]  /*5260*/  UIADD3 UR8, UP0, UPT, UR8, 0x240, URZ ;  /* 0x0000024008087890 */ /* 0x002fc8000ff1e0ff */
[----:B------:R-:W-:-:S09]  /*5270*/  UIADD3.X UR9, UPT, UPT, URZ, UR9, URZ, UP0, !UPT ;  /* 0x00000009ff097290 */ /* 0x000fd200087fe4ff */
[----:B------:R1:W-:Y:S02]  /*5280*/  UTMASTG.2D [UR4], [UR8] ;  /* 0x00000004080073b5 */ /* 0x0003e40008008000 */
[----:B-1----:R0:W-:Y:S02]  /*5290*/  UTMACMDFLUSH ;  /* 0x00000000000079b7 */ /* 0x0021e40000000000 */
.L_x_54:
[----:B------:R-:W-:Y:S05]  /*52a0*/  BSYNC.RECONVERGENT B0 ;  /* 0x0000000000007941 */ /* 0x000fea0003800200 */
.L_x_53:
[----:B------:R-:W-:-:S04]  /*52b0*/  DEPBAR.LE SB0, 0x1 ;  /* 0x000080400000791a */ /* 0x000fc80000000000 */
.L_x_52:
[----:B------:R-:W-:Y:S01]  /*52c0*/  BAR.SYNC.DEFER_BLOCKING 0x8, 0x80 ;  /* 0x0202000000007b1d */ /* 0x000fe20000010000 */
[C---:B------:R-:W-:Y:S02]  /*52d0*/  R2UR UR5, R33.reuse ;  /* 0x00000000210572ca */ /* 0x040fe400000e0000 */
[----:B------:R-:W-:-:S11]  /*52e0*/  R2UR UR4, R33 ;  /* 0x00000000210472ca */ /* 0x000fd600000e0000 */
[----:B--2---:R-:W1:Y:S01]  /*52f0*/  LDTM.x8 R12, tmem[UR5+0x60] ;  /* 0x00006005000c79ee */ /* 0x004e6200081c0000 */
[----:B------:R-:W-:Y:S01]  /*5300*/  NOP ;  /* 0x0000000000007918 */ /* 0x000fe20000000000 */
[----:B-1----:R-:W1:Y:S01]  /*5310*/  LDTM.x8 R4, tmem[UR4+0x68] ;  /* 0x00006804000479ee */ /* 0x002e6200081c0000 */
[----:B------:R-:W-:Y:S02]  /*5320*/  F2FP.BF16.F32.PACK_AB R40, R13, R12 ;  /* 0x0000000c0d28723e */ /* 0x000fe400000010ff */
[----:B------:R-:W-:Y:S02]  /*5330*/  F2FP.BF16.F32.PACK_AB R41, R15, R14 ;  /* 0x0000000e0f29723e */ /* 0x000fe400000010ff */
[----:B------:R-:W-:Y:S02]  /*5340*/  F2FP.BF16.F32.PACK_AB R42, R17, R16 ;  /* 0x00000010112a723e */ /* 0x000fe400000010ff */
[----:B------:R-:W-:Y:S02]  /*5350*/  F2FP.BF16.F32.PACK_AB R43, R19, R18 ;  /* 0x00000012132b723e */ /* 0x000fe400000010ff */
[----:B-1----:R-:W-:-:S03]  /*5360*/  F2FP.BF16.F32.PACK_AB R36, R5, R4 ;  /* 0x000000040524723e */ /* 0x002fc600000010ff */
[----:B------:R1:W-:Y:S01]  /*5370*/  STS.128 [R46], R40 ;  /* 0x000000282e007388 */ /* 0x0003e20000000c00 */
[----:B------:R-:W-:Y:S01]  /*5380*/  F2FP.BF16.F32.PACK_AB R37, R7, R6 ;  /* 0x000000060725723e */ /* 0x000fe200000010ff */
[----:B------:R-:W-:Y:S01]  /*5390*/  NOP ;  /* 0x0000000000007918 */ /* 0x000fe20000000000 */
[----:B------:R-:W-:Y:S01]  /*53a0*/  F2FP.BF16.F32.PACK_AB R38, R9, R8 ;  /* 0x000000080926723e */ /* 0x000fe200000010ff */
[----:B------:R-:W2:Y:S01]  /*53b0*/  LDTM.x8 R12, tmem[UR5+0x70] ;  /* 0x00007005000c79ee */ /* 0x000ea200081c0000 */
[----:B------:R-:W-:-:S05]  /*53c0*/  F2FP.BF16.F32.PACK_AB R39, R11, R10 ;  /* 0x0000000a0b27723e */ /* 0x000fca00000010ff */
[----:B------:R1:W-:Y:S01]  /*53d0*/  STS.128 [R44], R36 ;  /* 0x000000242c007388 */ /* 0x0003e20000000c00 */
[----:B------:R-:W-:Y:S01]  /*53e0*/  NOP ;  /* 0x0000000000007918 */ /* 0x000fe20000000000 */
[----:B--2---:R-:W2:Y:S01]  /*53f0*/  LDTM.x8 R4, tmem[UR4+0x78] ;  /* 0x00007804000479ee */ /* 0x004ea200081c0000 */
[----:B------:R-:W-:Y:S02]  /*5400*/  F2FP.BF16.F32.PACK_AB R12, R13, R12 ;  /* 0x0000000c0d0c723e */ /* 0x000fe400000010ff */
[----:B------:R-:W-:Y:S02]  /*5410*/  F2FP.BF16.F32.PACK_AB R13, R15, R14 ;  /* 0x0000000e0f0d723e */ /* 0x000fe400000010ff */
[----:B------:R-:W-:Y:S02]  /*5420*/  F2FP.BF16.F32.PACK_AB R14, R17, R16 ;  /* 0x00000010110e723e */ /* 0x000fe400000010ff */
[----:B------:R-:W-:Y:S02]  /*5430*/  F2FP.BF16.F32.PACK_AB R15, R19, R18 ;  /* 0x00000012130f723e */ /* 0x000fe400000010ff */
[----:B--2---:R-:W-:-:S03]  /*5440*/  F2FP.BF16.F32.PACK_AB R4, R5, R4 ;  /* 0x000000040504723e */ /* 0x004fc600000010ff */
[----:B------:R1:W-:Y:S01]  /*5450*/  STS.128 [R47], R12 ;  /* 0x0000000c2f007388 */ /* 0x0003e20000000c00 */
[----:B------:R-:W-:Y:S01]  /*5460*/  F2FP.BF16.F32.PACK_AB R5, R7, R6 ;  /* 0x000000060705723e */ /* 0x000fe200000010ff */
[----:B------:R-:W-:Y:S01]  /*5470*/  NOP ;  /* 0x0000000000007918 */ /* 0x000fe20000000000 */
[----:B------:R-:W-:Y:S02]  /*5480*/  F2FP.BF16.F32.PACK_AB R6, R9, R8 ;  /* 0x000000080906723e */ /* 0x000fe400000010ff */
        /* <DEDUP_REMOVED lines=18> */
.L_x_57:
[----:B------:R-:W-:Y:S05]  /*55b0*/  BSYNC.RECONVERGENT B0 ;  /* 0x0000000000007941 */ /* 0x000fea0003800200 */
.L_x_56:
[----:B------:R-:W-:-:S04]  /*55c0*/  DEPBAR.LE SB0, 0x1 ;  /* 0x000080400000791a */ /* 0x000fc80000000000 */
.L_x_55:
[----:B------:R-:W-:Y:S01]  /*55d0*/  BAR.SYNC.DEFER_BLOCKING 0x8, 0x80 ;  /* 0x0202000000007b1d */ /* 0x000fe20000010000 */
[----:B------:R-:W-:Y:S01]  /*55e0*/  R2UR UR5, R33 ;  /* 0x00000000210572ca */ /* 0x000fe200000e0000 */
[----:B------:R-:W-:Y:S01]  /*55f0*/  VIADD R3, R3, 0x32e88 ;  /* 0x00032e8803037836 */ /* 0x000fe20000000000 */
[----:B------:R-:W-:-:S04]  /*5600*/  R2UR UR4, R33 ;  /* 0x00000000210472ca */ /* 0x000fc800000e0000 */
[----:B------:R-:W-:-:S07]  /*5610*/  PRMT R3, RZ, 0x654, R3 ;  /* 0x00000654ff037816 */ /* 0x000fce0000000003 */
[----:B-1----:R-:W1:Y:S01]  /*5620*/  LDTM.x8 R12, tmem[UR5+0x80] ;  /* 0x00008005000c79ee */ /* 0x002e6200081c0000 */
        /* <DEDUP_REMOVED lines=27> */
[----:B------:R-:W-:Y:S01]  /*57e0*/  NOP ;  /* 0x0000000000007918 */ /* 0x000fe20000000000 */
[----:B------:R1:W-:Y:S01]  /*57f0*/  SYNCS.ARRIVE.TRANS64.RED.A1T0 RZ, [R3+URZ], RZ ;  /* 0x000000ff03ff79a7 */ /* 0x0003e200081004ff */
        /* <DEDUP_REMOVED lines=16> */
.L_x_59:
[----:B------:R-:W-:Y:S05]  /*5900*/  BSYNC.RECONVERGENT B0 ;  /* 0x0000000000007941 */ /* 0x000fea0003800200 */
.L_x_58:
[----:B------:R-:W-:Y:S02]  /*5910*/  IADD3 R25, PT, PT, R25, 0x96, RZ ;  /* 0x0000009619197810 */ /* 0x000fe40007ffe0ff */
[----:B------:R-:W-:Y:S01]  /*5920*/  IADD3 R31, PT, PT, R31, 0x96, RZ ;  /* 0x000000961f1f7810 */ /* 0x000fe20007ffe0ff */
[----:B------:R-:W-:Y:S06]  /*5930*/  @P0 BRA `(.L_x_60) ;  /* 0xffffffe800cc0947 */ /* 0x000fec000383ffff */
.L_x_43:
[----:B------:R-:W-:-:S13]  /*5940*/  ISETP.NE.AND P0, PT, R21, 0x3, PT ;  /* 0x000000031500780c */ /* 0x000fda0003f05270 */
[----:B------:R-:W-:Y:S05]  /*5950*/  @P0 EXIT ;  /* 0x000000000000094d */ /* 0x000fea0003800000 */
[----:B------:R-:W-:Y:S05]  /*5960*/  WARPSYNC.ALL ;  /* 0x0000000000007948 */ /* 0x000fea0003800000 */
[----:B------:R-:W-:Y:S01]  /*5970*/  NOP ;  /* 0x0000000000007918 */ /* 0x000fe20000000000 */
[----:B------:R-:W2:Y:S01]  /*5980*/  S2UR UR5, SR_CgaCtaId ;  /* 0x00000000000579c3 */ /* 0x000ea20000008800 */
[----:B------:R-:W-:Y:S02]  /*5990*/  UMOV UR4, 0x50 ;  /* 0x0000005000047882 */ /* 0x000fe40000000000 */
[----:B--2---:R-:W-:-:S09]  /*59a0*/  ULEA UR5, UR5, UR4, 0x18 ;  /* 0x0000000405057291 */ /* 0x004fd2000f8ec0ff */
[----:B------:R-:W2:Y:S02]  /*59b0*/  LDS R2, [UR5] ;  /* 0x00000005ff027984 */ /* 0x000ea40008000800 */
[----:B--2---:R-:W-:-:S04]  /*59c0*/  LOP3.LUT R0, R2, 0xffff, RZ, 0xc0, !PT ;  /* 0x0000ffff02007812 */ /* 0x004fc800078ec0ff */
[----:B------:R-:W-:-:S13]  /*59d0*/  ISETP.NE.AND P0, PT, R0, 0xffff, PT ;  /* 0x0000ffff0000780c */ /* 0x000fda0003f05270 */
[----:B------:R-:W-:Y:S05]  /*59e0*/  @P0 BRA `(.L_x_61) ;  /* 0x0000000000480947 */ /* 0x000fea0003800000 */
[----:B------:R-:W-:-:S04]  /*59f0*/  SHF.R.U32.HI R0, RZ, 0x10, R2 ;  /* 0x00000010ff007819 */ /* 0x000fc80000011602 */
[----:B------:R-:W-:-:S04]  /*5a00*/  LOP3.LUT R0, R0, 0x1, RZ, 0xc0, !PT ;  /* 0x0000000100007812 */ /* 0x000fc800078ec0ff */
[----:B------:R-:W-:-:S13]  /*5a10*/  ISETP.NE.AND P0, PT, R0, 0x1, PT ;  /* 0x000000010000780c */ /* 0x000fda0003f05270 */
[----:B------:R-:W-:Y:S05]  /*5a20*/  @P0 BRA `(.L_x_62) ;  /* 0x00000000002c0947 */ /* 0x000fea0003800000 */
[----:B------:R-:W2:Y:S01]  /*5a30*/  S2R R0, SR_LANEID ;  /* 0x0000000000007919 */ /* 0x000ea20000000000 */
[----:B------:R-:W-:Y:S01]  /*5a40*/  IMAD.MOV.U32 R2, RZ, RZ, -0x20000 ;  /* 0xfffe0000ff027424 */ /* 0x000fe200078e00ff */
[----:B------:R-:W-:Y:S02]  /*5a50*/  VOTEU.ANY UR6, UPT, PT ;  /* 0x0000000000067886 */ /* 0x000fe400038e0100 */
[----:B------:R-:W-:Y:S01]  /*5a60*/  UFLO.U32 UR6, UR6 ;  /* 0x00000006000672bd */ /* 0x000fe200080e0000 */
[----:B------:R-:W3:Y:S05]  /*5a70*/  REDUX UR4, R2 ;  /* 0x00000000020473c4 */ /* 0x000eea0000000000 */
[----:B--2---:R-:W-:-:S02]  /*5a80*/  ISETP.EQ.U32.AND P0, PT, R0, UR6, PT ;  /* 0x0000000600007c0c */ /* 0x004fc4000bf02070 */
[----:B---3--:R-:W-:Y:S01]  /*5a90*/  MOV R0, UR4 ;  /* 0x0000000400007c02 */ /* 0x008fe20008000f00 */
[----:B------:R-:W-:-:S05]  /*5aa0*/  UMOV UR4, 0xfffe0000 ;  /* 0xfffe000000047882 */ /* 0x000fca0000000000 */
[----:B------:R2:W-:Y:S05]  /*5ab0*/  UTCATOMSWS.AND URZ, UR4 ;  /* 0x0000000400ff79e3 */ /* 0x0005ea0008000000 */
[----:B------:R2:W-:Y:S01]  /*5ac0*/  @P0 ATOMS.AND RZ, [UR5], R0 ;  /* 0x00000000ffff098c */ /* 0x0005e2000a800005 */
[----:B------:R-:W-:Y:S05]  /*5ad0*/  BRA `(.L_x_63) ;  /* 0x0000000000147947 */ /* 0x000fea0003800000 */
.L_x_62:
[----:B------:R-:W-:Y:S02]  /*5ae0*/  MOV R2, 0x5b00 ;  /* 0x00005b0000027802 */ /* 0x000fe40000000f00 */
[----:B-1----:R-:W-:Y:S05]  /*5af0*/  CALL.REL.NOINC `($__internal_0_$__cuda_sm10x_tcgen05_guardrail_trap_col_being_dealloced_not_returned_by_alloc) ;  /* 0x0000000800387944 */ /* 0x002fea0003c00000 */
[----:B------:R-:W-:Y:S05]  /*5b00*/  BRA `(.L_x_63) ;  /* 0x0000000000087947 */ /* 0x000fea0003800000 */
.L_x_61:
[----:B------:R-:W-:Y:S02]  /*5b10*/  MOV R2, 0x5b30 ;  /* 0x00005b3000027802 */ /* 0x000fe40000000f00 */
[----:B-1----:R-:W-:Y:S05]  /*5b20*/  CALL.REL.NOINC `($__internal_2_$__cuda_sm10x_tcgen05_guardrail_trap_unallocated_columns_being_dealloced) ;  /* 0x0000000800447944 */ /* 0x002fea0003c00000 */
.L_x_63:
[----:B------:R-:W-:Y:S01]  /*5b30*/  NOP ;  /* 0x0000000000007918 */ /* 0x000fe20000000000 */
[----:B--2---:R-:W-:Y:S05]  /*5b40*/  EXIT ;  /* 0x000000000000794d */ /* 0x004fea0003800000 */
.L_x_14:
[----:B------:R-:W-:-:S07]  /*5b50*/  MOV R4, R5 ;  /* 0x0000000500047202 */ /* 0x000fce0000000f00 */
.L_x_64:
[----:B-1----:R1:W2:Y:S02]  /*5b60*/  SYNCS.PHASECHK.TRANS64.TRYWAIT P0, [R2+URZ+0x32e00], R5 ;  /* 0x032e0005020075a7 */ /* 0x0022a400080011ff */
[----:B--2---:R-:W-:Y:S05]  /*5b70*/  @!P0 NANOSLEEP.SYNCS 0x989680 ;  /* 0x009896800000895d */ /* 0x004fea0003900000 */
[----:B------:R-:W2:Y:S02]  /*5b80*/  @!P0 SYNCS.PHASECHK.TRANS64 P0, [R2+URZ+0x32e00], R5 ;  /* 0x032e0005020085a7 */ /* 0x000ea400080010ff */
[----:B--2---:R-:W-:Y:S05]  /*5b90*/  @!P0 BRA `(.L_x_64) ;  /* 0xfffffffc00f08947 */ /* 0x004fea000383ffff */
[----:B------:R-:W-:Y:S05]  /*5ba0*/  BRA `(.L_x_65) ;  /* 0xffffffac00b07947 */ /* 0x000fea000383ffff */
.L_x_18:
[----:B------:R-:W-:Y:S02]  /*5bb0*/  MOV R10, UR10 ;  /* 0x0000000a000a7c02 */ /* 0x000fe40008000f00 */
[----:B------:R-:W-:Y:S02]  /*5bc0*/  MOV R11, UR10 ;  /* 0x0000000a000b7c02 */ /* 0x000fe40008000f00 */
[----:B------:R-:W-:-:S07]  /*5bd0*/  MOV R0, UR9 ;  /* 0x0000000900007c02 */ /* 0x000fce0008000f00 */
.L_x_66:
[----:B-1----:R1:W2:Y:S02]  /*5be0*/  SYNCS.PHASECHK.TRANS64.TRYWAIT P0, [R0+URZ+0x32e88], R11 ;  /* 0x032e880b000075a7 */ /* 0x0022a400080011ff */
[----:B--2---:R-:W-:Y:S05]  /*5bf0*/  @!P0 NANOSLEEP.SYNCS 0x989680 ;  /* 0x009896800000895d */ /* 0x004fea0003900000 */
[----:B------:R-:W2:Y:S02]  /*5c00*/  @!P0 SYNCS.PHASECHK.TRANS64 P0, [R0+URZ+0x32e88], R11 ;  /* 0x032e880b000085a7 */ /* 0x000ea400080010ff */
[----:B--2---:R-:W-:Y:S05]  /*5c10*/  @!P0 BRA `(.L_x_66) ;  /* 0xfffffffc00f08947 */ /* 0x004fea000383ffff */
[----:B------:R-:W-:Y:S05]  /*5c20*/  BRA `(.L_x_67) ;  /* 0xffffffb400407947 */ /* 0x000fea000383ffff */
.L_x_19:
[----:B------:R-:W-:Y:S02]  /*5c30*/  MOV R2, UR13 ;  /* 0x0000000d00027c02 */ /* 0x000fe40008000f00 */
[----:B------:R-:W-:Y:S07]  /*5c40*/  MOV R10, R11 ;  /* 0x0000000b000a7202 */ /* 0x000fee0000000f00 */
.L_x_68:
[----:B-1----:R1:W2:Y:S02]  /*5c50*/  SYNCS.PHASECHK.TRANS64.TRYWAIT P0, [R2+URZ+0x32e50], R11 ;  /* 0x032e500b020075a7 */ /* 0x0022a400080011ff */
[----:B--2---:R-:W-:Y:S05]  /*5c60*/  @!P0 NANOSLEEP.SYNCS 0x989680 ;  /* 0x009896800000895d */ /* 0x004fea0003900000 */
[----:B------:R-:W2:Y:S02]  /*5c70*/  @!P0 SYNCS.PHASECHK.TRANS64 P0, [R2+URZ+0x32e50], R11 ;  /* 0x032e500b020085a7 */ /* 0x000ea400080010ff */
[----:B--2---:R-:W-:Y:S05]  /*5c80*/  @!P0 BRA `(.L_x_68) ;  /* 0xfffffffc00f08947 */ /* 0x004fea000383ffff */
[----:B------:R-:W-:Y:S05]  /*5c90*/  BRA `(.L_x_69) ;  /* 0xffffffb4004c7947 */ /* 0x000fea000383ffff */
.L_x_21:
[----:B------:R-:W-:Y:S02]  /*5ca0*/  MOV R0, UR9 ;  /* 0x0000000900007c02 */ /* 0x000fe40008000f00 */
[----:B------:R-:W-:Y:S07]  /*5cb0*/  MOV R12, R13 ;  /* 0x0000000d000c7202 */ /* 0x000fee0000000f00 */
.L_x_70:
[----:B-1----:R1:W2:Y:S02]  /*5cc0*/  SYNCS.PHASECHK.TRANS64.TRYWAIT P0, [R0+URZ+0x32e50], R13 ;  /* 0x032e500d000075a7 */ /* 0x0022a400080011ff */
[----:B--2---:R-:W-:Y:S05]  /*5cd0*/  @!P0 NANOSLEEP.SYNCS 0x989680 ;  /* 0x009896800000895d */ /* 0x004fea0003900000 */
[----:B------:R-:W2:Y:S02]  /*5ce0*/  @!P0 SYNCS.PHASECHK.TRANS64 P0, [R0+URZ+0x32e50], R13 ;  /* 0x032e500d000085a7 */ /* 0x000ea400080010ff */
[----:B--2---:R-:W-:Y:S05]  /*5cf0*/  @!P0 BRA `(.L_x_70) ;  /* 0xfffffffc00f08947 */ /* 0x004fea000383ffff */
[----:B------:R-:W-:Y:S05]  /*5d00*/  BRA `(.L_x_71) ;  /* 0xffffffb800247947 */ /* 0x000fea000383ffff */
.L_x_25:
[-C--:B------:R-:W-:Y:S02]  /*5d10*/  MOV R8, R3.reuse ;  /* 0x0000000300087202 */ /* 0x080fe40000000f00 */
[----:B------:R-:W-:Y:S07]  /*5d20*/  MOV R9, R3 ;  /* 0x0000000300097202 */ /* 0x000fee0000000f00 */
.L_x_72:
[----:B-1----:R1:W2:Y:S02]  /*5d30*/  SYNCS.PHASECHK.TRANS64.TRYWAIT P0, [R34+URZ+0x28], R9 ;  /* 0x00002809220075a7 */ /* 0x0022a400080011ff */
[----:B--2---:R-:W-:Y:S05]  /*5d40*/  @!P0 NANOSLEEP.SYNCS 0x989680 ;  /* 0x009896800000895d */ /* 0x004fea0003900000 */
[----:B------:R-:W2:Y:S02]  /*5d50*/  @!P0 SYNCS.PHASECHK.TRANS64 P0, [R34+URZ+0x28], R9 ;  /* 0x00002809220085a7 */ /* 0x000ea400080010ff */
[----:B--2---:R-:W-:Y:S05]  /*5d60*/  @!P0 BRA `(.L_x_72) ;  /* 0xfffffffc00f08947 */ /* 0x004fea000383ffff */
[----:B------:R-:W-:Y:S05]  /*5d70*/  BRA `(.L_x_73) ;  /* 0xffffffbc00a87947 */ /* 0x000fea000383ffff */
.L_x_26:
[----:B------:R-:W-:Y:S07]  /*5d80*/  MOV R37, R36 ;  /* 0x0000002400257202 */ /* 0x000fee0000000f00 */
.L_x_74:
[----:B-1----:R1:W2:Y:S02]  /*5d90*/  SYNCS.PHASECHK.TRANS64.TRYWAIT P1, [R35+URZ+0x28], R37 ;  /* 0x00002825230075a7 */ /* 0x0022a400080211ff */
[----:B--2---:R-:W-:Y:S05]  /*5da0*/  @!P1 NANOSLEEP.SYNCS 0x989680 ;  /* 0x009896800000995d */ /* 0x004fea0003900000 */
[----:B------:R-:W2:Y:S02]  /*5db0*/  @!P1 SYNCS.PHASECHK.TRANS64 P1, [R35+URZ+0x28], R37 ;  /* 0x00002825230095a7 */ /* 0x000ea400080210ff */
[----:B--2---:R-:W-:Y:S05]  /*5dc0*/  @!P1 BRA `(.L_x_74) ;  /* 0xfffffffc00f09947 */ /* 0x004fea000383ffff */
[----:B------:R-:W-:Y:S05]  /*5dd0*/  BRA `(.L_x_75) ;  /* 0xffffffc000c87947 */ /* 0x000fea000383ffff */
.L_x_27:
[----:B-1----:R-:W-:Y:S07]  /*5de0*/  MOV R35, R34 ;  /* 0x0000002200237202 */ /* 0x002fee0000000f00 */
.L_x_76:
[----:B-1----:R1:W2:Y:S02]  /*5df0*/  SYNCS.PHASECHK.TRANS64.TRYWAIT P1, [R13+URZ+0x28], R35 ;  /* 0x000028230d0075a7 */ /* 0x0022a400080211ff */
[----:B--2---:R-:W-:Y:S05]  /*5e00*/  @!P1 NANOSLEEP.SYNCS 0x989680 ;  /* 0x009896800000995d */ /* 0x004fea0003900000 */
[----:B------:R-:W2:Y:S02]  /*5e10*/  @!P1 SYNCS.PHASECHK.TRANS64 P1, [R13+URZ+0x28], R35 ;  /* 0x000028230d0095a7 */ /* 0x000ea400080210ff */
[----:B--2---:R-:W-:Y:S05]  /*5e20*/  @!P1 BRA `(.L_x_76) ;  /* 0xfffffffc00f09947 */ /* 0x004fea000383ffff */
[----:B------:R-:W-:Y:S05]  /*5e30*/  BRA `(.L_x_77) ;  /* 0xffffffc400347947 */ /* 0x000fea000383ffff */
.L_x_28:
[----:B------:R-:W-:Y:S07]  /*5e40*/  MOV R35, R34 ;  /* 0x0000002200237202 */ /* 0x000fee0000000f00 */
.L_x_78:
[----:B-1----:R1:W2:Y:S02]  /*5e50*/  SYNCS.PHASECHK.TRANS64.TRYWAIT P1, [R9+URZ+0x28], R35 ;  /* 0x00002823090075a7 */ /* 0x0022a400080211ff */
[----:B--2---:R-:W-:Y:S05]  /*5e60*/  @!P1 NANOSLEEP.SYNCS 0x989680 ;  /* 0x009896800000995d */ /* 0x004fea0003900000 */
[----:B------:R-:W2:Y:S02]  /*5e70*/  @!P1 SYNCS.PHASECHK.TRANS64 P1, [R9+URZ+0x28], R35 ;  /* 0x00002823090095a7 */ /* 0x000ea400080210ff */
[----:B--2---:R-:W-:Y:S05]  /*5e80*/  @!P1 BRA `(.L_x_78) ;  /* 0xfffffffc00f09947 */ /* 0x004fea000383ffff */
[----:B------:R-:W-:Y:S05]  /*5e90*/  BRA `(.L_x_79) ;  /* 0xffffffc4009c7947 */ /* 0x000fea000383ffff */
.L_x_29:
[-C--:B------:R-:W-:Y:S02]  /*5ea0*/  MOV R36, R13.reuse ;  /* 0x0000000d00247202 */ /* 0x080fe40000000f00 */
[----:B------:R-:W-:Y:S07]  /*5eb0*/  MOV R37, R13 ;  /* 0x0000000d00257202 */ /* 0x000fee0000000f00 */
.L_x_80:
[----:B-1----:R1:W2:Y:S02]  /*5ec0*/  SYNCS.PHASECHK.TRANS64.TRYWAIT P0, [R34+URZ+0x28], R37 ;  /* 0x00002825220075a7 */ /* 0x0022a400080011ff */
[----:B--2---:R-:W-:Y:S05]  /*5ed0*/  @!P0 NANOSLEEP.SYNCS 0x989680 ;  /* 0x009896800000895d */ /* 0x004fea0003900000 */
[----:B------:R-:W2:Y:S02]  /*5ee0*/  @!P0 SYNCS.PHASECHK.TRANS64 P0, [R34+URZ+0x28], R37 ;  /* 0x00002825220085a7 */ /* 0x000ea400080010ff */
[----:B--2---:R-:W-:Y:S05]  /*5ef0*/  @!P0 BRA `(.L_x_80) ;  /* 0xfffffffc00f08947 */ /* 0x004fea000383ffff */
[----:B------:R-:W-:Y:S05]  /*5f00*/  BRA `(.L_x_81) ;  /* 0xffffffc400f87947 */ /* 0x000fea000383ffff */
.L_x_30:
[----:B-1----:R-:W-:Y:S07]  /*5f10*/  MOV R37, R36 ;  /* 0x0000002400257202 */ /* 0x002fee0000000f00 */
.L_x_82:
[----:B-1----:R1:W2:Y:S02]  /*5f20*/  SYNCS.PHASECHK.TRANS64.TRYWAIT P1, [R9+URZ+0x28], R37 ;  /* 0x00002825090075a7 */ /* 0x0022a400080211ff */
[----:B--2---:R-:W-:Y:S05]  /*5f30*/  @!P1 NANOSLEEP.SYNCS 0x989680 ;  /* 0x009896800000995d */ /* 0x004fea0003900000 */
[----:B------:R-:W2:Y:S02]  /*5f40*/  @!P1 SYNCS.PHASECHK.TRANS64 P1, [R9+URZ+0x28], R37 ;  /* 0x00002825090095a7 */ /* 0x000ea400080210ff */
[----:B--2---:R-:W-:Y:S05]  /*5f50*/  @!P1 BRA `(.L_x_82) ;  /* 0xfffffffc00f09947 */ /* 0x004fea000383ffff */
[----:B------:R-:W-:Y:S05]  /*5f60*/  BRA `(.L_x_83) ;  /* 0xffffffc800b47947 */ /* 0x000fea000383ffff */
.L_x_31:
[----:B------:R-:W-:Y:S07]  /*5f70*/  MOV R35, R34 ;  /* 0x0000002200237202 */ /* 0x000fee0000000f00 */
.L_x_84:
[----:B-1----:R1:W2:Y:S02]  /*5f80*/  SYNCS.PHASECHK.TRANS64.TRYWAIT P1, [R13+URZ+0x28], R35 ;  /* 0x000028230d0075a7 */ /* 0x0022a400080211ff */
[----:B--2---:R-:W-:Y:S05]  /*5f90*/  @!P1 NANOSLEEP.SYNCS 0x989680 ;  /* 0x009896800000995d */ /* 0x004fea0003900000 */
[----:B------:R-:W2:Y:S02]  /*5fa0*/  @!P1 SYNCS.PHASECHK.TRANS64 P1, [R13+URZ+0x28], R35 ;  /* 0x000028230d0095a7 */ /* 0x000ea400080210ff */
[----:B--2---:R-:W-:Y:S05]  /*5fb0*/  @!P1 BRA `(.L_x_84) ;  /* 0xfffffffc00f09947 */ /* 0x004fea000383ffff */
[----:B------:R-:W-:Y:S05]  /*5fc0*/  BRA `(.L_x_85) ;  /* 0xffffffcc001c7947 */ /* 0x000fea000383ffff */
.L_x_32:
[----:B------:R-:W-:Y:S07]  /*5fd0*/  MOV R35, R34 ;  /* 0x0000002200237202 */ /* 0x000fee0000000f00 */
.L_x_86:
[----:B-1----:R1:W2:Y:S02]  /*5fe0*/  SYNCS.PHASECHK.TRANS64.TRYWAIT P1, [R9+URZ+0x28], R35 ;  /* 0x00002823090075a7 */ /* 0x0022a400080211ff */
[----:B--2---:R-:W-:Y:S05]  /*5ff0*/  @!P1 NANOSLEEP.SYNCS 0x989680 ;  /* 0x009896800000995d */ /* 0x004fea0003900000 */
[----:B------:R-:W2:Y:S02]  /*6000*/  @!P1 SYNCS.PHASECHK.TRANS64 P1, [R9+URZ+0x28], R35 ;  /* 0x00002823090095a7 */ /* 0x000ea400080210ff */
[----:B--2---:R-:W-:Y:S05]  /*6010*/  @!P1 BRA `(.L_x_86) ;  /* 0xfffffffc00f09947 */ /* 0x004fea000383ffff */
[----:B------:R-:W-:Y:S05]  /*6020*/  BRA `(.L_x_87) ;  /* 0xffffffcc00847947 */ /* 0x000fea000383ffff */
.L_x_33:
[-C--:B------:R-:W-:Y:S02]  /*6030*/  MOV R36, R13.reuse ;  /* 0x0000000d00247202 */ /* 0x080fe40000000f00 */
[----:B------:R-:W-:Y:S07]  /*6040*/  MOV R37, R13 ;  /* 0x0000000d00257202 */ /* 0x000fee0000000f00 */
.L_x_88:
[----:B-1----:R1:W2:Y:S02]  /*6050*/  SYNCS.PHASECHK.TRANS64.TRYWAIT P0, [R34+URZ+0x28], R37 ;  /* 0x00002825220075a7 */ /* 0x0022a400080011ff */
[----:B--2---:R-:W-:Y:S05]  /*6060*/  @!P0 NANOSLEEP.SYNCS 0x989680 ;  /* 0x009896800000895d */ /* 0x004fea0003900000 */
[----:B------:R-:W2:Y:S02]  /*6070*/  @!P0 SYNCS.PHASECHK.TRANS64 P0, [R34+URZ+0x28], R37 ;  /* 0x00002825220085a7 */ /* 0x000ea400080010ff */
[----:B--2---:R-:W-:Y:S05]  /*6080*/  @!P0 BRA `(.L_x_88) ;  /* 0xfffffffc00f08947 */ /* 0x004fea000383ffff */
[----:B------:R-:W-:Y:S05]  /*6090*/  BRA `(.L_x_89) ;  /* 0xffffffcc00e07947 */ /* 0x000fea000383ffff */
.L_x_34:
[----:B-1----:R-:W-:Y:S07]  /*60a0*/  MOV R37, R36 ;  /* 0x0000002400257202 */ /* 0x002fee0000000f00 */
.L_x_90:
[----:B-1----:R1:W2:Y:S02]  /*60b0*/  SYNCS.PHASECHK.TRANS64.TRYWAIT P1, [R9+URZ+0x28], R37 ;  /* 0x00002825090075a7 */ /* 0x0022a400080211ff */
[----:B--2---:R-:W-:Y:S05]  /*60c0*/  @!P1 NANOSLEEP.SYNCS 0x989680 ;  /* 0x009896800000995d */ /* 0x004fea0003900000 */
[----:B------:R-:W2:Y:S02]  /*60d0*/  @!P1 SYNCS.PHASECHK.TRANS64 P1, [R9+URZ+0x28], R37 ;  /* 0x00002825090095a7 */ /* 0x000ea400080210ff */
[----:B--2---:R-:W-:Y:S05]  /*60e0*/  @!P1 BRA `(.L_x_90) ;  /* 0xfffffffc00f09947 */ /* 0x004fea000383ffff */
[----:B------:R-:W-:Y:S05]  /*60f0*/  BRA `(.L_x_91) ;  /* 0xffffffd0009c7947 */ /* 0x000fea000383ffff */
.L_x_35:
[----:B------:R-:W-:Y:S07]  /*6100*/  MOV R35, R34 ;  /* 0x0000002200237202 */ /* 0x000fee0000000f00 */
.L_x_92:
[----:B-1----:R1:W2:Y:S02]  /*6110*/  SYNCS.PHASECHK.TRANS64.TRYWAIT P1, [R13+URZ+0x28], R35 ;  /* 0x000028230d0075a7 */ /* 0x0022a400080211ff */
[----:B--2---:R-:W-:Y:S05]  /*6120*/  @!P1 NANOSLEEP.SYNCS 0x989680 ;  /* 0x009896800000995d */ /* 0x004fea0003900000 */
[----:B------:R-:W2:Y:S02]  /*6130*/  @!P1 SYNCS.PHASECHK.TRANS64 P1, [R13+URZ+0x28], R35 ;  /* 0x000028230d0095a7 */ /* 0x000ea400080210ff */
[----:B--2---:R-:W-:Y:S05]  /*6140*/  @!P1 BRA `(.L_x_92) ;  /* 0xfffffffc00f09947 */ /* 0x004fea000383ffff */
[----:B------:R-:W-:Y:S05]  /*6150*/  BRA `(.L_x_93) ;  /* 0xffffffd400047947 */ /* 0x000fea000383ffff */
.L_x_36:
[----:B------:R-:W-:Y:S07]  /*6160*/  MOV R35, R34 ;  /* 0x0000002200237202 */ /* 0x000fee0000000f00 */
.L_x_94:
[----:B-1----:R1:W2:Y:S02]  /*6170*/  SYNCS.PHASECHK.TRANS64.TRYWAIT P1, [R9+URZ+0x28], R35 ;  /* 0x00002823090075a7 */ /* 0x0022a400080211ff */
[----:B--2---:R-:W-:Y:S05]  /*6180*/  @!P1 NANOSLEEP.SYNCS 0x989680 ;  /* 0x009896800000995d */ /* 0x004fea0003900000 */
[----:B------:R-:W2:Y:S02]  /*6190*/  @!P1 SYNCS.PHASECHK.TRANS64 P1, [R9+URZ+0x28], R35 ;  /* 0x00002823090095a7 */ /* 0x000ea400080210ff */
[----:B--2---:R-:W-:Y:S05]  /*61a0*/  @!P1 BRA `(.L_x_94) ;  /* 0xfffffffc00f09947 */ /* 0x004fea000383ffff */
[----:B------:R-:W-:Y:S05]  /*61b0*/  BRA `(.L_x_95) ;  /* 0xffffffd4006c7947 */ /* 0x000fea000383ffff */
.L_x_37:
[-C--:B------:R-:W-:Y:S02]  /*61c0*/  MOV R34, R29.reuse ;  /* 0x0000001d00227202 */ /* 0x080fe40000000f00 */
[----:B------:R-:W-:Y:S07]  /*61d0*/  MOV R35, R29 ;  /* 0x0000001d00237202 */ /* 0x000fee0000000f00 */
.L_x_96:
[----:B-1----:R1:W2:Y:S02]  /*61e0*/  SYNCS.PHASECHK.TRANS64.TRYWAIT P1, [R12+URZ+0x28], R35 ;  /* 0x000028230c0075a7 */ /* 0x0022a400080211ff */
[----:B--2---:R-:W-:Y:S05]  /*61f0*/  @!P1 NANOSLEEP.SYNCS 0x989680 ;  /* 0x009896800000995d */ /* 0x004fea0003900000 */
[----:B------:R-:W2:Y:S02]  /*6200*/  @!P1 SYNCS.PHASECHK.TRANS64 P1, [R12+URZ+0x28], R35 ;  /* 0x000028230c0095a7 */ /* 0x000ea400080210ff */
[----:B--2---:R-:W-:Y:S05]  /*6210*/  @!P1 BRA `(.L_x_96) ;  /* 0xfffffffc00f09947 */ /* 0x004fea000383ffff */
[----:B------:R-:W-:Y:S05]  /*6220*/  BRA `(.L_x_97) ;  /* 0xffffffd400c87947 */ /* 0x000fea000383ffff */
.L_x_38:
[-C--:B------:R-:W-:Y:S02]  /*6230*/  MOV R28, R30.reuse ;  /* 0x0000001e001c7202 */ /* 0x080fe40000000f00 */
[----:B------:R-:W-:Y:S07]  /*6240*/  MOV R29, R30 ;  /* 0x0000001e001d7202 */ /* 0x000fee0000000f00 */
.L_x_98:
[----:B-1----:R1:W2:Y:S02]  /*6250*/  SYNCS.PHASECHK.TRANS64.TRYWAIT P1, [R31+URZ+0x28], R29 ;  /* 0x0000281d1f0075a7 */ /* 0x0022a400080211ff */
[----:B--2---:R-:W-:Y:S05]  /*6260*/  @!P1 NANOSLEEP.SYNCS 0x989680 ;  /* 0x009896800000995d */ /* 0x004fea0003900000 */
[----:B------:R-:W2:Y:S02]  /*6270*/  @!P1 SYNCS.PHASECHK.TRANS64 P1, [R31+URZ+0x28], R29 ;  /* 0x0000281d1f0095a7 */ /* 0x000ea400080210ff */
[----:B--2---:R-:W-:Y:S05]  /*6280*/  @!P1 BRA `(.L_x_98) ;  /* 0xfffffffc00f09947 */ /* 0x004fea000383ffff */
[----:B------:R-:W-:Y:S05]  /*6290*/  BRA `(.L_x_99) ;  /* 0xffffffd800807947 */ /* 0x000fea000383ffff */
.L_x_39:
[-C--:B------:R-:W-:Y:S02]  /*62a0*/  MOV R28, R12.reuse ;  /* 0x0000000c001c7202 */ /* 0x080fe40000000f00 */
[----:B-1----:R-:W-:Y:S07]  /*62b0*/  MOV R29, R12 ;  /* 0x0000000c001d7202 */ /* 0x002fee0000000f00 */
.L_x_100:
[----:B-1----:R1:W2:Y:S02]  /*62c0*/  SYNCS.PHASECHK.TRANS64.TRYWAIT P1, [R7+URZ+0x28], R29 ;  /* 0x0000281d070075a7 */ /* 0x0022a400080211ff */
[----:B--2---:R-:W-:Y:S05]  /*62d0*/  @!P1 NANOSLEEP.SYNCS 0x989680 ;  /* 0x009896800000995d */ /* 0x004fea0003900000 */
[----:B------:R-:W2:Y:S02]  /*62e0*/  @!P1 SYNCS.PHASECHK.TRANS64 P1, [R7+URZ+0x28], R29 ;  /* 0x0000281d070095a7 */ /* 0x000ea400080210ff */
[----:B--2---:R-:W-:Y:S05]  /*62f0*/  @!P1 BRA `(.L_x_100) ;  /* 0xfffffffc00f09947 */ /* 0x004fea000383ffff */
[----:B------:R-:W-:Y:S05]  /*6300*/  BRA `(.L_x_101) ;  /* 0xffffffd800e47947 */ /* 0x000fea000383ffff */
.L_x_40:
[-C--:B------:R-:W-:Y:S02]  /*6310*/  MOV R28, R12.reuse ;  /* 0x0000000c001c7202 */ /* 0x080fe40000000f00 */
[----:B-1----:R-:W-:Y:S07]  /*6320*/  MOV R29, R12 ;  /* 0x0000000c001d7202 */ /* 0x002fee0000000f00 */
.L_x_102:
[----:B-1----:R1:W2:Y:S02]  /*6330*/  SYNCS.PHASECHK.TRANS64.TRYWAIT P0, [R3+URZ+0x28], R29 ;  /* 0x0000281d030075a7 */ /* 0x0022a400080011ff */
[----:B--2---:R-:W-:Y:S05]  /*6340*/  @!P0 NANOSLEEP.SYNCS 0x989680 ;  /* 0x009896800000895d */ /* 0x004fea0003900000 */
[----:B------:R-:W2:Y:S02]  /*6350*/  @!P0 SYNCS.PHASECHK.TRANS64 P0, [R3+URZ+0x28], R29 ;  /* 0x0000281d030085a7 */ /* 0x000ea400080010ff */
[----:B--2---:R-:W-:Y:S05]  /*6360*/  @!P0 BRA `(.L_x_102) ;  /* 0xfffffffc00f08947 */ /* 0x004fea000383ffff */
[----:B------:R-:W-:Y:S05]  /*6370*/  BRA `(.L_x_103) ;  /* 0xffffffdc00387947 */ /* 0x000fea000383ffff */
.L_x_44:
[----:B------:R-:W-:-:S07]  /*6380*/  MOV R5, R4 ;  /* 0x0000000400057202 */ /* 0x000fce0000000f00 */
.L_x_104:
[----:B-1----:R1:W2:Y:S02]  /*6390*/  SYNCS.PHASECHK.TRANS64.TRYWAIT P1, [R3+URZ+0x32e78], R5 ;  /* 0x032e7805030075a7 */ /* 0x0022a400080211ff */
[----:B--2---:R-:W-:Y:S05]  /*63a0*/  @!P1 NANOSLEEP.SYNCS 0x989680 ;  /* 0x009896800000995d */ /* 0x004fea0003900000 */
[----:B------:R-:W2:Y:S02]  /*63b0*/  @!P1 SYNCS.PHASECHK.TRANS64 P1, [R3+URZ+0x32e78], R5 ;  /* 0x032e7805030095a7 */ /* 0x000ea400080210ff */
[----:B--2---:R-:W-:Y:S05]  /*63c0*/  @!P1 BRA `(.L_x_104) ;  /* 0xfffffffc00f09947 */ /* 0x004fea000383ffff */
[----:B------:R-:W-:Y:S05]  /*63d0*/  BRA `(.L_x_105) ;  /* 0xffffffe000907947 */ /* 0x000fea000383ffff */
        .weak           $__internal_0_$__cuda_sm10x_tcgen05_guardrail_trap_col_being_dealloced_not_returned_by_alloc
        .type           $__internal_0_$__cuda_sm10x_tcgen05_guardrail_trap_col_being_dealloced_not_returned_by_alloc,@function
        .size           $__internal_0_$__cuda_sm10x_tcgen05_guardrail_trap_col_being_dealloced_not_returned_by_alloc,($__internal_1_$__cuda_sm10x_tcgen05_guardrail_trap_phase_invalid_during_alloc - $__internal_0_$__cuda_sm10x_tcgen05_guardrail_trap_col_being_dealloced_not_returned_by_alloc)
$__internal_0_$__cuda_sm10x_tcgen05_guardrail_trap_col_being_dealloced_not_returned_by_alloc:
[----:B------:R-:W-:Y:S05]  /*63e0*/  BPT.TRAP 0x1 ;  /* 0x000000040000795c */ /* 0x000fea0000300000 */
[----:B------:R-:W-:-:S04]  /*63f0*/  HFMA2 R3, -RZ, RZ, 0, 0 ;  /* 0x00000000ff037431 */ /* 0x000fc800000001ff */
[----:B------:R-:W-:Y:S05]  /*6400*/  RET.REL.NODEC R2 `(_ZN9deep_gemm24sm100_fp8_gemm_1d1d_implILN4cute4UMMA5MajorE0ELS3_0ELj0ELj7168ELj2048ELj128ELj160ELj128ELj64ELj128ELj128ELj64ELj5ELj128ELj128ELj1ELb0ELj150ELNS_8GemmTypeE1ELb0EN7cutlass10bfloat16_tENS_16EpilogueIdentityEEEvPijjj14CUtensorMap_stS9_S9_S9_S9_) ;  /* 0xffffff9802fc7950 */ /* 0x000fea0003c3ffff */
        .weak           $__internal_1_$__cuda_sm10x_tcgen05_guardrail_trap_phase_invalid_during_alloc
        .type           $__internal_1_$__cuda_sm10x_tcgen05_guardrail_trap_phase_invalid_during_alloc,@function
        .size           $__internal_1_$__cuda_sm10x_tcgen05_guardrail_trap_phase_invalid_during_alloc,($__internal_2_$__cuda_sm10x_tcgen05_guardrail_trap_unallocated_columns_being_dealloced - $__internal_1_$__cuda_sm10x_tcgen05_guardrail_trap_phase_invalid_during_alloc)
$__internal_1_$__cuda_sm10x_tcgen05_guardrail_trap_phase_invalid_during_alloc:
[----:B------:R-:W-:Y:S05]  /*6410*/  BPT.TRAP 0x1 ;  /* 0x000000040000795c */ /* 0x000fea0000300000 */
[----:B------:R-:W-:-:S04]  /*6420*/  MOV R3, 0x0 ;  /* 0x0000000000037802 */ /* 0x000fc80000000f00 */
[----:B------:R-:W-:Y:S05]  /*6430*/  RET.REL.NODEC R2 `(_ZN9deep_gemm24sm100_fp8_gemm_1d1d_implILN4cute4UMMA5MajorE0ELS3_0ELj0ELj7168ELj2048ELj128ELj160ELj128ELj64ELj128ELj128ELj64ELj5ELj128ELj128ELj1ELb0ELj150ELNS_8GemmTypeE1ELb0EN7cutlass10bfloat16_tENS_16EpilogueIdentityEEEvPijjj14CUtensorMap_stS9_S9_S9_S9_) ;  /* 0xffffff9802f07950 */ /* 0x000fea0003c3ffff */
        .weak           $__internal_2_$__cuda_sm10x_tcgen05_guardrail_trap_unallocated_columns_being_dealloced
        .type           $__internal_2_$__cuda_sm10x_tcgen05_guardrail_trap_unallocated_columns_being_dealloced,@function
        .size           $__internal_2_$__cuda_sm10x_tcgen05_guardrail_trap_unallocated_columns_being_dealloced,($__internal_3_$__cuda_sm20_div_u16 - $__internal_2_$__cuda_sm10x_tcgen05_guardrail_trap_unallocated_columns_being_dealloced)
$__internal_2_$__cuda_sm10x_tcgen05_guardrail_trap_unallocated_columns_being_dealloced:
[----:B------:R-:W-:Y:S05]  /*6440*/  BPT.TRAP 0x1 ;  /* 0x000000040000795c */ /* 0x000fea0000300000 */
[----:B------:R-:W-:-:S04]  /*6450*/  HFMA2 R3, -RZ, RZ, 0, 0 ;  /* 0x00000000ff037431 */ /* 0x000fc800000001ff */
[----:B------:R-:W-:Y:S05]  /*6460*/  RET.REL.NODEC R2 `(_ZN9deep_gemm24sm100_fp8_gemm_1d1d_implILN4cute4UMMA5MajorE0ELS3_0ELj0ELj7168ELj2048ELj128ELj160ELj128ELj64ELj128ELj128ELj64ELj5ELj128ELj128ELj1ELb0ELj150ELNS_8GemmTypeE1ELb0EN7cutlass10bfloat16_tENS_16EpilogueIdentityEEEvPijjj14CUtensorMap_stS9_S9_S9_S9_) ;  /* 0xffffff9802e47950 */ /* 0x000fea0003c3ffff */
        .weak           $__internal_3_$__cuda_sm20_div_u16
        .type           $__internal_3_$__cuda_sm20_div_u16,@function
        .size           $__internal_3_$__cuda_sm20_div_u16,(.L_x_110 - $__internal_3_$__cuda_sm20_div_u16)
$__internal_3_$__cuda_sm20_div_u16:
[----:B------:R-:W1:Y:S01]  /*6470*/  I2F.U16 R5, R45 ;  /* 0x0000002d00057306 */ /* 0x000e620000101000 */
[----:B------:R-:W-:-:S07]  /*6480*/  IMAD.MOV.U32 R0, RZ, RZ, 0x4b800000 ;  /* 0x4b800000ff007424 */ /* 0x000fce00078e00ff */
[----:B------:R-:W-:Y:S01]  /*6490*/  I2F.U16.RZ R3, R3 ;  /* 0x0000000300037306 */ /* 0x000fe2000010d000 */
[C---:B-1----:R-:W-:Y:S02]  /*64a0*/  FSETP.GEU.AND P1, PT, |R5|.reuse, 1.175494350822287508e-38, PT ;  /* 0x008000000500780b */ /* 0x042fe40003f2e200 */
[----:B------:R-:W-:Y:S02]  /*64b0*/  FSETP.GT.AND P3, PT, |R5|, 8.50705917302346158658e+37, PT ;  /* 0x7e8000000500780b */ /* 0x000fe40003f64200 */
[----:B------:R-:W-:Y:S02]  /*64c0*/  FSEL R0, R0, 1, !P1 ;  /* 0x3f80000000007808 */ /* 0x000fe40004800000 */
[----:B------:R-:W-:Y:S02]  /*64d0*/  ISETP.NE.U32.AND P1, PT, R45, RZ, PT ;  /* 0x000000ff2d00720c */ /* 0x000fe40003f25070 */
[----:B------:R-:W-:-:S05]  /*64e0*/  FSEL R0, R0, 0.25, !P3 ;  /* 0x3e80000000007808 */ /* 0x000fca0005800000 */
[----:B------:R-:W-:-:S06]  /*64f0*/  FMUL R5, R5, R0 ;  /* 0x0000000005057220 */ /* 0x000fcc0000400000 */
[----:B------:R-:W1:Y:S02]  /*6500*/  MUFU.RCP R5, R5 ;  /* 0x0000000500057308 */ /* 0x000e640000001000 */
[----:B-1----:R-:W-:Y:S01]  /*6510*/  FMUL R0, R0, R5 ;  /* 0x0000000500007220 */ /* 0x002fe20000400000 */
[----:B------:R-:W-:-:S03]  /*6520*/  IMAD.MOV.U32 R5, RZ, RZ, 0x0 ;  /* 0x00000000ff057424 */ /* 0x000fc600078e00ff */
[----:B------:R-:W-:-:S04]  /*6530*/  VIADD R0, R0, 0x2 ;  /* 0x0000000200007836 */ /* 0x000fc80000000000 */
[----:B------:R-:W-:-:S04]  /*6540*/  FMUL.RZ R8, R3, R0 ;  /* 0x0000000003087220 */ /* 0x000fc8000040c000 */
[----:B------:R-:W1:Y:S02]  /*6550*/  F2I.U32.TRUNC.NTZ R0, R8 ;  /* 0x0000000800007305 */ /* 0x000e64000020f000 */
[----:B-1----:R-:W-:Y:S02]  /*6560*/  LOP3.LUT R0, R0, 0xffff, RZ, 0xc0, !PT ;  /* 0x0000ffff00007812 */ /* 0x002fe400078ec0ff */
[----:B------:R-:W-:Y:S01]  /*6570*/  @!P1 MOV R0, 0xffffffff ;  /* 0xffffffff00009802 */ /* 0x000fe20000000f00 */
[----:B------:R-:W-:Y:S06]  /*6580*/  RET.REL.NODEC R4 `(_ZN9deep_gemm24sm100_fp8_gemm_1d1d_implILN4cute4UMMA5MajorE0ELS3_0ELj0ELj7168ELj2048ELj128ELj160ELj128ELj64ELj128ELj128ELj64ELj5ELj128ELj128ELj1ELb0ELj150ELNS_8GemmTypeE1ELb0EN7cutlass10bfloat16_tENS_16EpilogueIdentityEEEvPijjj14CUtensorMap_stS9_S9_S9_S9_) ;  /* 0xffffff98049c7950 */ /* 0x000fec0003c3ffff */
.L_x_106:
[----:B------:R-:W-:-:S00]  /*6590*/  BRA `(.L_x_106) ;  /* 0xfffffffc00fc7947 */ /* 0x000fc0000383ffff */
[----:B------:R-:W-:-:S00]  /*65a0*/  NOP ;  /* 0x0000000000007918 */ /* 0x000fc00000000000 */
        /* <DEDUP_REMOVED lines=13> */
.L_x_110:


//--------------------- .nv.shared._ZN9deep_gemm24sm100_fp8_gemm_1d1d_implILN4cute4UMMA5MajorE0ELS3_0ELj0ELj7168ELj2048ELj128ELj160ELj128ELj64ELj128ELj128ELj64ELj5ELj128ELj128ELj1ELb0ELj150ELNS_8GemmTypeE1ELb0EN7cutlass10bfloat16_tENS_16EpilogueIdentityEEEvPijjj14CUtensorMap_stS9_S9_S9_S9_ --------------------------
	.section	.nv.shared._ZN9deep_gemm24sm100_fp8_gemm_1d1d_implILN4cute4UMMA5MajorE0ELS3_0ELj0ELj7168ELj2048ELj128ELj160ELj128ELj64ELj128ELj128ELj64ELj5ELj128ELj128ELj1ELb0ELj150ELNS_8GemmTypeE1ELb0EN7cutlass10bfloat16_tENS_16EpilogueIdentityEEEvPijjj14CUtensorMap_stS9_S9_S9_S9_,"aw",@nobits
	.sectionflags	@""
	.align	1024
	.zero		1024


//--------------------- .nv.shared.reserved.0     --------------------------
	.section	.nv.shared.reserved.0,"aw",@nobits
	.align	8
	.weak		__nv_reservedSMEM_offset_0_alias
	.size		__nv_reservedSMEM_offset_0_alias, 0, 64
	.other		__nv_reservedSMEM_offset_0_alias,@"STO_CUDA_RESERVED_SHARED STV_DEFAULT"
__nv_reservedSMEM_offset_0_alias:
	.zero		0
.nv.shared.reserved.0:
	.zero		64
	.weak		__nv_reservedSMEM_allocation_phase
	.type		__nv_reservedSMEM_allocation_phase,@object
	.size		__nv_reservedSMEM_allocation_phase,(.L_0 - __nv_reservedSMEM_allocation_phase)
__nv_reservedSMEM_allocation_phase:
	.zero		1
.L_0:
	.zero		7
	.weak		__nv_reservedSMEM_devtool_atexit_pc
	.type		__nv_reservedSMEM_devtool_atexit_pc,@object
	.size		__nv_reservedSMEM_devtool_atexit_pc,(__nv_reservedSMEM_allocation_mask - __nv_reservedSMEM_devtool_atexit_pc)
__nv_reservedSMEM_devtool_atexit_pc:
	.zero		8
	.weak		__nv_reservedSMEM_allocation_mask
	.type		__nv_reservedSMEM_allocation_mask,@object
	.size		__nv_reservedSMEM_allocation_mask,(.L_2 - __nv_reservedSMEM_allocation_mask)
__nv_reservedSMEM_allocation_mask:
	.zero		4
.L_2:


//--------------------- .nv.global                --------------------------
	.section	.nv.global,"aw",@nobits
.nv.global:
	.type		_ZN47_INTERNAL_25209948_9_kernel_cu_63056b56_28928644cute1_E,@object
	.size		_ZN47_INTERNAL_25209948_9_kernel_cu_63056b56_28928644cute1_E,(_ZN47_INTERNAL_25209948_9_kernel_cu_63056b56_28928644cuda3std3__45__cpo6cbeginE - _ZN47_INTERNAL_25209948_9_kernel_cu_63056b56_28928644cute1_E)
_ZN47_INTERNAL_25209948_9_kernel_cu_63056b56_28928644cute1_E:
	.zero		1
	.type		_ZN47_INTERNAL_25209948_9_kernel_cu_63056b56_28928644cuda3std3__45__cpo6cbeginE,@object
	.size		_ZN47_INTERNAL_25209948_9_kernel_cu_63056b56_28928644cuda3std3__45__cpo6cbeginE,(_ZN47_INTERNAL_25209948_9_kernel_cu_63056b56_28928644cuda3std3__48in_placeE - _ZN47_INTERNAL_25209948_9_kernel_cu_63056b56_28928644cuda3std3__45__cpo6cbeginE)
_ZN47_INTERNAL_25209948_9_kernel_cu_63056b56_28928644cuda3std3__45__cpo6cbeginE:
	.zero		1
	.type		_ZN47_INTERNAL_25209948_9_kernel_cu_63056b56_28928644cuda3std3__48in_placeE,@object
	.size		_ZN47_INTERNAL_25209948_9_kernel_cu_63056b56_28928644cuda3std3__48in_placeE,(_ZN47_INTERNAL_25209948_9_kernel_cu_63056b56_28928644cuda3std6ranges3__45__cpo9iter_moveE - _ZN47_INTERNAL_25209948_9_kernel_cu_63056b56_28928644cuda3std3__48in_placeE)
_ZN47_INTERNAL_25209948_9_kernel_cu_63056b56_28928644cuda3std3__48in_placeE:
	.zero		1
	.type		_ZN47_INTERNAL_25209948_9_kernel_cu_63056b56_28928644cuda3std6ranges3__45__cpo9iter_moveE,@object
	.size		_ZN47_INTERNAL_25209948_9_kernel_cu_63056b56_28928644cuda3std6ranges3__45__cpo9iter_moveE,(_ZN47_INTERNAL_25209948_9_kernel_cu_63056b56_28928644cuda3std3__45__cpo5beginE - _ZN47_INTERNAL_25209948_9_kernel_cu_63056b56_28928644cuda3std6ranges3__45__cpo9iter_moveE)
_ZN47_INTERNAL_25209948_9_kernel_cu_63056b56_28928644cuda3std6ranges3__45__cpo9iter_moveE:
	.zero		1
	.type		_ZN47_INTERNAL_25209948_9_kernel_cu_63056b56_28928644cuda3std3__45__cpo5beginE,@object
	.size		_ZN47_INTERNAL_25209948_9_kernel_cu_63056b56_28928644cuda3std3__45__cpo5beginE,(_ZN47_INTERNAL_25209948_9_kernel_cu_63056b56_28928644cuda3std3__449_GLOBAL__N__25209948_9_kernel_cu_63056b56_28928646ignoreE - _ZN47_INTERNAL_25209948_9_kernel_cu_63056b56_28928644cuda3std3__45__cpo5beginE)
_ZN47_INTERNAL_25209948_9_kernel_cu_63056b56_28928644cuda3std3__45__cpo5beginE:
	.zero		1
	.type		_ZN47_INTERNAL_25209948_9_kernel_cu_63056b56_28928644cuda3std3__449_GLOBAL__N__25209948_9_kernel_cu_63056b56_28928646ignoreE,@object
	.size		_ZN47_INTERNAL_25209948_9_kernel_cu_63056b56_28928644cuda3std3__449_GLOBAL__N__25209948_9_kernel_cu_63056b56_28928646ignoreE,(_ZN47_INTERNAL_25209948_9_kernel_cu_63056b56_28928644cute7productE - _ZN47_INTERNAL_25209948_9_kernel_cu_63056b56_28928644cuda3std3__449_GLOBAL__N__25209948_9_kernel_cu_63056b56_28928646ignoreE)
_ZN47_INTERNAL_25209948_9_kernel_cu_63056b56_28928644cuda3std3__449_GLOBAL__N__25209948_9_kernel_cu_63056b56_28928646ignoreE:
	.zero		1
	.type		_ZN47_INTERNAL_25209948_9_kernel_cu_63056b56_28928644cute7productE,@object
	.size		_ZN47_INTERNAL_25209948_9_kernel_cu_63056b56_28928644cute7productE,(_ZN47_INTERNAL_25209948_9_kernel_cu_63056b56_28928644cuda3std3__45__cpo3endE - _ZN47_INTERNAL_25209948_9_kernel_cu_63056b56_28928644cute7productE)
_ZN47_INTERNAL_25209948_9_kernel_cu_63056b56_28928644cute7productE:
	.zero		1
	.type		_ZN47_INTERNAL_25209948_9_kernel_cu_63056b56_28928644cuda3std3__45__cpo3endE,@object
	.size		_ZN47_INTERNAL_25209948_9_kernel_cu_63056b56_28928644cuda3std3__45__cpo3endE,(_ZN47_INTERNAL_25209948_9_kernel_cu_63056b56_28928644cuda3std3__419piecewise_constructE - _ZN47_INTERNAL_25209948_9_kernel_cu_63056b56_28928644cuda3std3__45__cpo3endE)
_ZN47_INTERNAL_25209948_9_kernel_cu_63056b56_28928644cuda3std3__45__cpo3endE:
	.zero		1
	.type		_ZN47_INTERNAL_25209948_9_kernel_cu_63056b56_28928644cuda3std3__419piecewise_constructE,@object
	.size		_ZN47_INTERNAL_25209948_9_kernel_cu_63056b56_28928644cuda3std3__419piecewise_constructE,(_ZN47_INTERNAL_25209948_9_kernel_cu_63056b56_28928644cuda3std3__45__cpo4cendE - _ZN47_INTERNAL_25209948_9_kernel_cu_63056b56_28928644cuda3std3__419piecewise_constructE)
_ZN47_INTERNAL_25209948_9_kernel_cu_63056b56_28928644cuda3std3__419piecewise_constructE:
	.zero		1
	.type		_ZN47_INTERNAL_25209948_9_kernel_cu_63056b56_28928644cuda3std3__45__cpo4cendE,@object
	.size		_ZN47_INTERNAL_25209948_9_kernel_cu_63056b56_28928644cuda3std3__45__cpo4cendE,(_ZN47_INTERNAL_25209948_9_kernel_cu_63056b56_28928644cuda3std6ranges3__45__cpo4swapE - _ZN47_INTERNAL_25209948_9_kernel_cu_63056b56_28928644cuda3std3__45__cpo4cendE)
_ZN47_INTERNAL_25209948_9_kernel_cu_63056b56_28928644cuda3std3__45__cpo4cendE:
	.zero		1
	.type		_ZN47_INTERNAL_25209948_9_kernel_cu_63056b56_28928644cuda3std6ranges3__45__cpo4swapE,@object
	.size		_ZN47_INTERNAL_25209948_9_kernel_cu_63056b56_28928644cuda3std6ranges3__45__cpo4swapE,(.L_10 - _ZN47_INTERNAL_25209948_9_kernel_cu_63056b56_28928644cuda3std6ranges3__45__cpo4swapE)
_ZN47_INTERNAL_25209948_9_kernel_cu_63056b56_28928644cuda3std6ranges3__45__cpo4swapE:
	.zero		1
.L_10:


//--------------------- .nv.constant0._ZN9deep_gemm24sm100_fp8_gemm_1d1d_implILN4cute4UMMA5MajorE0ELS3_0ELj0ELj7168ELj2048ELj128ELj160ELj128ELj64ELj128ELj128ELj64ELj5ELj128ELj128ELj1ELb0ELj150ELNS_8GemmTypeE1ELb0EN7cutlass10bfloat16_tENS_16EpilogueIdentityEEEvPijjj14CUtensorMap_stS9_S9_S9_S9_ --------------------------
	.section	.nv.constant0._ZN9deep_gemm24sm100_fp8_gemm_1d1d_implILN4cute4UMMA5MajorE0ELS3_0ELj0ELj7168ELj2048ELj128ELj160ELj128ELj64ELj128ELj128ELj64ELj5ELj128ELj128ELj1ELb0ELj150ELNS_8GemmTypeE1ELb0EN7cutlass10bfloat16_tENS_16EpilogueIdentityEEEvPijjj14CUtensorMap_stS9_S9_S9_S9_,"a",@progbits
	.sectionflags	@""
	.align	4
.nv.constant0._ZN9deep_gemm24sm100_fp8_gemm_1d1d_implILN4cute4UMMA5MajorE0ELS3_0ELj0ELj7168ELj2048ELj128ELj160ELj128ELj64ELj128ELj128ELj64ELj5ELj128ELj128ELj1ELb0ELj150ELNS_8GemmTypeE1ELb0EN7cutlass10bfloat16_tENS_16EpilogueIdentityEEEvPijjj14CUtensorMap_stS9_S9_S9_S9_:
	.zero		1600


//--------------------- SYMBOLS --------------------------

	.type		.nv.reservedSmem.offset0,@object
	.size		.nv.reservedSmem.offset0,0x4
	.type		.nv.reservedSmem.cap,@object
	.size		.nv.reservedSmem.cap,0x4
